//
// Generated by NVIDIA NVVM Compiler
//
// Compiler Build ID: CL-36424714
// Cuda compilation tools, release 13.0, V13.0.88
// Based on NVVM 20.0.0
//

.version 9.0
.target sm_100
.address_size 64

	// .globl	_Z6phase1Piii
.const .align 4 .u32 d_matrix_size;
// _ZZ6phase1PiiiE13shared_memory has been demoted
// _ZZ6phase2PiiiE13shared_memory has been demoted
// _ZZ6phase3PiiiiE3row has been demoted
// _ZZ6phase3PiiiiE3col has been demoted

.visible .entry _Z6phase1Piii(
	.param .u64 .ptr .align 1 _Z6phase1Piii_param_0,
	.param .u32 _Z6phase1Piii_param_1,
	.param .u32 _Z6phase1Piii_param_2
)
{
	.reg .b32 	%r<1049>;
	.reg .b64 	%rd<9>;
	// demoted variable
	.shared .align 4 .b8 _ZZ6phase1PiiiE13shared_memory[16384];
	ld.param.u64 	%rd1, [_Z6phase1Piii_param_0];
	ld.param.u32 	%r1, [_Z6phase1Piii_param_1];
	ld.param.u32 	%r2, [_Z6phase1Piii_param_2];
	cvta.to.global.u64 	%rd2, %rd1;
	mov.u32 	%r3, %tid.x;
	mov.u32 	%r4, %tid.y;
	shl.b32 	%r5, %r4, 2;
	shl.b32 	%r6, %r1, 6;
	add.s32 	%r7, %r5, %r6;
	add.s32 	%r8, %r6, %r3;
	mad.lo.s32 	%r9, %r7, %r2, %r8;
	mul.wide.s32 	%rd3, %r9, 4;
	add.s64 	%rd4, %rd2, %rd3;
	ld.global.u32 	%r10, [%rd4];
	shl.b32 	%r11, %r4, 8;
	add.s32 	%r12, %r11, %r3;
	shl.b32 	%r13, %r12, 2;
	mov.u32 	%r14, _ZZ6phase1PiiiE13shared_memory;
	add.s32 	%r15, %r14, %r13;
	st.shared.u32 	[%r15], %r10;
	mul.wide.s32 	%rd5, %r2, 4;
	add.s64 	%rd6, %rd4, %rd5;
	ld.global.u32 	%r16, [%rd6];
	st.shared.u32 	[%r15+256], %r16;
	add.s64 	%rd7, %rd6, %rd5;
	ld.global.u32 	%r17, [%rd7];
	st.shared.u32 	[%r15+512], %r17;
	add.s64 	%rd8, %rd7, %rd5;
	ld.global.u32 	%r18, [%rd8];
	st.shared.u32 	[%r15+768], %r18;
	bar.sync 	0;
	ld.shared.u32 	%r19, [%r15+768];
	ld.shared.u32 	%r20, [%r15+512];
	ld.shared.u32 	%r21, [%r15+256];
	ld.shared.u32 	%r22, [%r15];
	shl.b32 	%r23, %r4, 10;
	add.s32 	%r24, %r14, %r23;
	ld.shared.u32 	%r25, [%r24];
	shl.b32 	%r26, %r3, 2;
	add.s32 	%r27, %r14, %r26;
	ld.shared.u32 	%r28, [%r27];
	add.s32 	%r29, %r28, %r25;
	min.s32 	%r30, %r22, %r29;
	st.shared.u32 	[%r15], %r30;
	ld.shared.u32 	%r31, [%r24+256];
	ld.shared.u32 	%r32, [%r27];
	add.s32 	%r33, %r32, %r31;
	min.s32 	%r34, %r21, %r33;
	st.shared.u32 	[%r15+256], %r34;
	ld.shared.u32 	%r35, [%r24+512];
	add.s32 	%r36, %r32, %r35;
	min.s32 	%r37, %r20, %r36;
	st.shared.u32 	[%r15+512], %r37;
	ld.shared.u32 	%r38, [%r24+768];
	add.s32 	%r39, %r32, %r38;
	min.s32 	%r40, %r19, %r39;
	st.shared.u32 	[%r15+768], %r40;
	ld.shared.u32 	%r41, [%r24+4];
	ld.shared.u32 	%r42, [%r27+256];
	add.s32 	%r43, %r42, %r41;
	min.s32 	%r44, %r30, %r43;
	st.shared.u32 	[%r15], %r44;
	ld.shared.u32 	%r45, [%r24+260];
	ld.shared.u32 	%r46, [%r27+256];
	add.s32 	%r47, %r46, %r45;
	min.s32 	%r48, %r34, %r47;
	st.shared.u32 	[%r15+256], %r48;
	ld.shared.u32 	%r49, [%r24+516];
	ld.shared.u32 	%r50, [%r27+256];
	add.s32 	%r51, %r50, %r49;
	min.s32 	%r52, %r37, %r51;
	st.shared.u32 	[%r15+512], %r52;
	ld.shared.u32 	%r53, [%r24+772];
	ld.shared.u32 	%r54, [%r27+256];
	add.s32 	%r55, %r54, %r53;
	min.s32 	%r56, %r40, %r55;
	st.shared.u32 	[%r15+768], %r56;
	ld.shared.u32 	%r57, [%r24+8];
	ld.shared.u32 	%r58, [%r27+512];
	add.s32 	%r59, %r58, %r57;
	min.s32 	%r60, %r44, %r59;
	st.shared.u32 	[%r15], %r60;
	ld.shared.u32 	%r61, [%r24+264];
	ld.shared.u32 	%r62, [%r27+512];
	add.s32 	%r63, %r62, %r61;
	min.s32 	%r64, %r48, %r63;
	st.shared.u32 	[%r15+256], %r64;
	ld.shared.u32 	%r65, [%r24+520];
	ld.shared.u32 	%r66, [%r27+512];
	add.s32 	%r67, %r66, %r65;
	min.s32 	%r68, %r52, %r67;
	st.shared.u32 	[%r15+512], %r68;
	ld.shared.u32 	%r69, [%r24+776];
	ld.shared.u32 	%r70, [%r27+512];
	add.s32 	%r71, %r70, %r69;
	min.s32 	%r72, %r56, %r71;
	st.shared.u32 	[%r15+768], %r72;
	ld.shared.u32 	%r73, [%r24+12];
	ld.shared.u32 	%r74, [%r27+768];
	add.s32 	%r75, %r74, %r73;
	min.s32 	%r76, %r60, %r75;
	st.shared.u32 	[%r15], %r76;
	ld.shared.u32 	%r77, [%r24+268];
	ld.shared.u32 	%r78, [%r27+768];
	add.s32 	%r79, %r78, %r77;
	min.s32 	%r80, %r64, %r79;
	st.shared.u32 	[%r15+256], %r80;
	ld.shared.u32 	%r81, [%r24+524];
	ld.shared.u32 	%r82, [%r27+768];
	add.s32 	%r83, %r82, %r81;
	min.s32 	%r84, %r68, %r83;
	st.shared.u32 	[%r15+512], %r84;
	ld.shared.u32 	%r85, [%r24+780];
	ld.shared.u32 	%r86, [%r27+768];
	add.s32 	%r87, %r86, %r85;
	min.s32 	%r88, %r72, %r87;
	st.shared.u32 	[%r15+768], %r88;
	ld.shared.u32 	%r89, [%r24+16];
	ld.shared.u32 	%r90, [%r27+1024];
	add.s32 	%r91, %r90, %r89;
	min.s32 	%r92, %r76, %r91;
	st.shared.u32 	[%r15], %r92;
	ld.shared.u32 	%r93, [%r24+272];
	ld.shared.u32 	%r94, [%r27+1024];
	add.s32 	%r95, %r94, %r93;
	min.s32 	%r96, %r80, %r95;
	st.shared.u32 	[%r15+256], %r96;
	ld.shared.u32 	%r97, [%r24+528];
	ld.shared.u32 	%r98, [%r27+1024];
	add.s32 	%r99, %r98, %r97;
	min.s32 	%r100, %r84, %r99;
	st.shared.u32 	[%r15+512], %r100;
	ld.shared.u32 	%r101, [%r24+784];
	ld.shared.u32 	%r102, [%r27+1024];
	add.s32 	%r103, %r102, %r101;
	min.s32 	%r104, %r88, %r103;
	st.shared.u32 	[%r15+768], %r104;
	ld.shared.u32 	%r105, [%r24+20];
	ld.shared.u32 	%r106, [%r27+1280];
	add.s32 	%r107, %r106, %r105;
	min.s32 	%r108, %r92, %r107;
	st.shared.u32 	[%r15], %r108;
	ld.shared.u32 	%r109, [%r24+276];
	ld.shared.u32 	%r110, [%r27+1280];
	add.s32 	%r111, %r110, %r109;
	min.s32 	%r112, %r96, %r111;
	st.shared.u32 	[%r15+256], %r112;
	ld.shared.u32 	%r113, [%r24+532];
	ld.shared.u32 	%r114, [%r27+1280];
	add.s32 	%r115, %r114, %r113;
	min.s32 	%r116, %r100, %r115;
	st.shared.u32 	[%r15+512], %r116;
	ld.shared.u32 	%r117, [%r24+788];
	ld.shared.u32 	%r118, [%r27+1280];
	add.s32 	%r119, %r118, %r117;
	min.s32 	%r120, %r104, %r119;
	st.shared.u32 	[%r15+768], %r120;
	ld.shared.u32 	%r121, [%r24+24];
	ld.shared.u32 	%r122, [%r27+1536];
	add.s32 	%r123, %r122, %r121;
	min.s32 	%r124, %r108, %r123;
	st.shared.u32 	[%r15], %r124;
	ld.shared.u32 	%r125, [%r24+280];
	ld.shared.u32 	%r126, [%r27+1536];
	add.s32 	%r127, %r126, %r125;
	min.s32 	%r128, %r112, %r127;
	st.shared.u32 	[%r15+256], %r128;
	ld.shared.u32 	%r129, [%r24+536];
	ld.shared.u32 	%r130, [%r27+1536];
	add.s32 	%r131, %r130, %r129;
	min.s32 	%r132, %r116, %r131;
	st.shared.u32 	[%r15+512], %r132;
	ld.shared.u32 	%r133, [%r24+792];
	ld.shared.u32 	%r134, [%r27+1536];
	add.s32 	%r135, %r134, %r133;
	min.s32 	%r136, %r120, %r135;
	st.shared.u32 	[%r15+768], %r136;
	ld.shared.u32 	%r137, [%r24+28];
	ld.shared.u32 	%r138, [%r27+1792];
	add.s32 	%r139, %r138, %r137;
	min.s32 	%r140, %r124, %r139;
	st.shared.u32 	[%r15], %r140;
	ld.shared.u32 	%r141, [%r24+284];
	ld.shared.u32 	%r142, [%r27+1792];
	add.s32 	%r143, %r142, %r141;
	min.s32 	%r144, %r128, %r143;
	st.shared.u32 	[%r15+256], %r144;
	ld.shared.u32 	%r145, [%r24+540];
	ld.shared.u32 	%r146, [%r27+1792];
	add.s32 	%r147, %r146, %r145;
	min.s32 	%r148, %r132, %r147;
	st.shared.u32 	[%r15+512], %r148;
	ld.shared.u32 	%r149, [%r24+796];
	ld.shared.u32 	%r150, [%r27+1792];
	add.s32 	%r151, %r150, %r149;
	min.s32 	%r152, %r136, %r151;
	st.shared.u32 	[%r15+768], %r152;
	ld.shared.u32 	%r153, [%r24+32];
	ld.shared.u32 	%r154, [%r27+2048];
	add.s32 	%r155, %r154, %r153;
	min.s32 	%r156, %r140, %r155;
	st.shared.u32 	[%r15], %r156;
	ld.shared.u32 	%r157, [%r24+288];
	ld.shared.u32 	%r158, [%r27+2048];
	add.s32 	%r159, %r158, %r157;
	min.s32 	%r160, %r144, %r159;
	st.shared.u32 	[%r15+256], %r160;
	ld.shared.u32 	%r161, [%r24+544];
	ld.shared.u32 	%r162, [%r27+2048];
	add.s32 	%r163, %r162, %r161;
	min.s32 	%r164, %r148, %r163;
	st.shared.u32 	[%r15+512], %r164;
	ld.shared.u32 	%r165, [%r24+800];
	ld.shared.u32 	%r166, [%r27+2048];
	add.s32 	%r167, %r166, %r165;
	min.s32 	%r168, %r152, %r167;
	st.shared.u32 	[%r15+768], %r168;
	ld.shared.u32 	%r169, [%r24+36];
	ld.shared.u32 	%r170, [%r27+2304];
	add.s32 	%r171, %r170, %r169;
	min.s32 	%r172, %r156, %r171;
	st.shared.u32 	[%r15], %r172;
	ld.shared.u32 	%r173, [%r24+292];
	ld.shared.u32 	%r174, [%r27+2304];
	add.s32 	%r175, %r174, %r173;
	min.s32 	%r176, %r160, %r175;
	st.shared.u32 	[%r15+256], %r176;
	ld.shared.u32 	%r177, [%r24+548];
	ld.shared.u32 	%r178, [%r27+2304];
	add.s32 	%r179, %r178, %r177;
	min.s32 	%r180, %r164, %r179;
	st.shared.u32 	[%r15+512], %r180;
	ld.shared.u32 	%r181, [%r24+804];
	ld.shared.u32 	%r182, [%r27+2304];
	add.s32 	%r183, %r182, %r181;
	min.s32 	%r184, %r168, %r183;
	st.shared.u32 	[%r15+768], %r184;
	ld.shared.u32 	%r185, [%r24+40];
	ld.shared.u32 	%r186, [%r27+2560];
	add.s32 	%r187, %r186, %r185;
	min.s32 	%r188, %r172, %r187;
	st.shared.u32 	[%r15], %r188;
	ld.shared.u32 	%r189, [%r24+296];
	ld.shared.u32 	%r190, [%r27+2560];
	add.s32 	%r191, %r190, %r189;
	min.s32 	%r192, %r176, %r191;
	st.shared.u32 	[%r15+256], %r192;
	ld.shared.u32 	%r193, [%r24+552];
	ld.shared.u32 	%r194, [%r27+2560];
	add.s32 	%r195, %r194, %r193;
	min.s32 	%r196, %r180, %r195;
	st.shared.u32 	[%r15+512], %r196;
	ld.shared.u32 	%r197, [%r24+808];
	ld.shared.u32 	%r198, [%r27+2560];
	add.s32 	%r199, %r198, %r197;
	min.s32 	%r200, %r184, %r199;
	st.shared.u32 	[%r15+768], %r200;
	ld.shared.u32 	%r201, [%r24+44];
	ld.shared.u32 	%r202, [%r27+2816];
	add.s32 	%r203, %r202, %r201;
	min.s32 	%r204, %r188, %r203;
	st.shared.u32 	[%r15], %r204;
	ld.shared.u32 	%r205, [%r24+300];
	ld.shared.u32 	%r206, [%r27+2816];
	add.s32 	%r207, %r206, %r205;
	min.s32 	%r208, %r192, %r207;
	st.shared.u32 	[%r15+256], %r208;
	ld.shared.u32 	%r209, [%r24+556];
	ld.shared.u32 	%r210, [%r27+2816];
	add.s32 	%r211, %r210, %r209;
	min.s32 	%r212, %r196, %r211;
	st.shared.u32 	[%r15+512], %r212;
	ld.shared.u32 	%r213, [%r24+812];
	ld.shared.u32 	%r214, [%r27+2816];
	add.s32 	%r215, %r214, %r213;
	min.s32 	%r216, %r200, %r215;
	st.shared.u32 	[%r15+768], %r216;
	ld.shared.u32 	%r217, [%r24+48];
	ld.shared.u32 	%r218, [%r27+3072];
	add.s32 	%r219, %r218, %r217;
	min.s32 	%r220, %r204, %r219;
	st.shared.u32 	[%r15], %r220;
	ld.shared.u32 	%r221, [%r24+304];
	ld.shared.u32 	%r222, [%r27+3072];
	add.s32 	%r223, %r222, %r221;
	min.s32 	%r224, %r208, %r223;
	st.shared.u32 	[%r15+256], %r224;
	ld.shared.u32 	%r225, [%r24+560];
	ld.shared.u32 	%r226, [%r27+3072];
	add.s32 	%r227, %r226, %r225;
	min.s32 	%r228, %r212, %r227;
	st.shared.u32 	[%r15+512], %r228;
	ld.shared.u32 	%r229, [%r24+816];
	ld.shared.u32 	%r230, [%r27+3072];
	add.s32 	%r231, %r230, %r229;
	min.s32 	%r232, %r216, %r231;
	st.shared.u32 	[%r15+768], %r232;
	ld.shared.u32 	%r233, [%r24+52];
	ld.shared.u32 	%r234, [%r27+3328];
	add.s32 	%r235, %r234, %r233;
	min.s32 	%r236, %r220, %r235;
	st.shared.u32 	[%r15], %r236;
	ld.shared.u32 	%r237, [%r24+308];
	ld.shared.u32 	%r238, [%r27+3328];
	add.s32 	%r239, %r238, %r237;
	min.s32 	%r240, %r224, %r239;
	st.shared.u32 	[%r15+256], %r240;
	ld.shared.u32 	%r241, [%r24+564];
	ld.shared.u32 	%r242, [%r27+3328];
	add.s32 	%r243, %r242, %r241;
	min.s32 	%r244, %r228, %r243;
	st.shared.u32 	[%r15+512], %r244;
	ld.shared.u32 	%r245, [%r24+820];
	ld.shared.u32 	%r246, [%r27+3328];
	add.s32 	%r247, %r246, %r245;
	min.s32 	%r248, %r232, %r247;
	st.shared.u32 	[%r15+768], %r248;
	ld.shared.u32 	%r249, [%r24+56];
	ld.shared.u32 	%r250, [%r27+3584];
	add.s32 	%r251, %r250, %r249;
	min.s32 	%r252, %r236, %r251;
	st.shared.u32 	[%r15], %r252;
	ld.shared.u32 	%r253, [%r24+312];
	ld.shared.u32 	%r254, [%r27+3584];
	add.s32 	%r255, %r254, %r253;
	min.s32 	%r256, %r240, %r255;
	st.shared.u32 	[%r15+256], %r256;
	ld.shared.u32 	%r257, [%r24+568];
	ld.shared.u32 	%r258, [%r27+3584];
	add.s32 	%r259, %r258, %r257;
	min.s32 	%r260, %r244, %r259;
	st.shared.u32 	[%r15+512], %r260;
	ld.shared.u32 	%r261, [%r24+824];
	ld.shared.u32 	%r262, [%r27+3584];
	add.s32 	%r263, %r262, %r261;
	min.s32 	%r264, %r248, %r263;
	st.shared.u32 	[%r15+768], %r264;
	ld.shared.u32 	%r265, [%r24+60];
	ld.shared.u32 	%r266, [%r27+3840];
	add.s32 	%r267, %r266, %r265;
	min.s32 	%r268, %r252, %r267;
	st.shared.u32 	[%r15], %r268;
	ld.shared.u32 	%r269, [%r24+316];
	ld.shared.u32 	%r270, [%r27+3840];
	add.s32 	%r271, %r270, %r269;
	min.s32 	%r272, %r256, %r271;
	st.shared.u32 	[%r15+256], %r272;
	ld.shared.u32 	%r273, [%r24+572];
	ld.shared.u32 	%r274, [%r27+3840];
	add.s32 	%r275, %r274, %r273;
	min.s32 	%r276, %r260, %r275;
	st.shared.u32 	[%r15+512], %r276;
	ld.shared.u32 	%r277, [%r24+828];
	ld.shared.u32 	%r278, [%r27+3840];
	add.s32 	%r279, %r278, %r277;
	min.s32 	%r280, %r264, %r279;
	st.shared.u32 	[%r15+768], %r280;
	ld.shared.u32 	%r281, [%r24+64];
	ld.shared.u32 	%r282, [%r27+4096];
	add.s32 	%r283, %r282, %r281;
	min.s32 	%r284, %r268, %r283;
	st.shared.u32 	[%r15], %r284;
	ld.shared.u32 	%r285, [%r24+320];
	ld.shared.u32 	%r286, [%r27+4096];
	add.s32 	%r287, %r286, %r285;
	min.s32 	%r288, %r272, %r287;
	st.shared.u32 	[%r15+256], %r288;
	ld.shared.u32 	%r289, [%r24+576];
	ld.shared.u32 	%r290, [%r27+4096];
	add.s32 	%r291, %r290, %r289;
	min.s32 	%r292, %r276, %r291;
	st.shared.u32 	[%r15+512], %r292;
	ld.shared.u32 	%r293, [%r24+832];
	ld.shared.u32 	%r294, [%r27+4096];
	add.s32 	%r295, %r294, %r293;
	min.s32 	%r296, %r280, %r295;
	st.shared.u32 	[%r15+768], %r296;
	ld.shared.u32 	%r297, [%r24+68];
	ld.shared.u32 	%r298, [%r27+4352];
	add.s32 	%r299, %r298, %r297;
	min.s32 	%r300, %r284, %r299;
	st.shared.u32 	[%r15], %r300;
	ld.shared.u32 	%r301, [%r24+324];
	ld.shared.u32 	%r302, [%r27+4352];
	add.s32 	%r303, %r302, %r301;
	min.s32 	%r304, %r288, %r303;
	st.shared.u32 	[%r15+256], %r304;
	ld.shared.u32 	%r305, [%r24+580];
	ld.shared.u32 	%r306, [%r27+4352];
	add.s32 	%r307, %r306, %r305;
	min.s32 	%r308, %r292, %r307;
	st.shared.u32 	[%r15+512], %r308;
	ld.shared.u32 	%r309, [%r24+836];
	ld.shared.u32 	%r310, [%r27+4352];
	add.s32 	%r311, %r310, %r309;
	min.s32 	%r312, %r296, %r311;
	st.shared.u32 	[%r15+768], %r312;
	ld.shared.u32 	%r313, [%r24+72];
	ld.shared.u32 	%r314, [%r27+4608];
	add.s32 	%r315, %r314, %r313;
	min.s32 	%r316, %r300, %r315;
	st.shared.u32 	[%r15], %r316;
	ld.shared.u32 	%r317, [%r24+328];
	ld.shared.u32 	%r318, [%r27+4608];
	add.s32 	%r319, %r318, %r317;
	min.s32 	%r320, %r304, %r319;
	st.shared.u32 	[%r15+256], %r320;
	ld.shared.u32 	%r321, [%r24+584];
	ld.shared.u32 	%r322, [%r27+4608];
	add.s32 	%r323, %r322, %r321;
	min.s32 	%r324, %r308, %r323;
	st.shared.u32 	[%r15+512], %r324;
	ld.shared.u32 	%r325, [%r24+840];
	ld.shared.u32 	%r326, [%r27+4608];
	add.s32 	%r327, %r326, %r325;
	min.s32 	%r328, %r312, %r327;
	st.shared.u32 	[%r15+768], %r328;
	ld.shared.u32 	%r329, [%r24+76];
	ld.shared.u32 	%r330, [%r27+4864];
	add.s32 	%r331, %r330, %r329;
	min.s32 	%r332, %r316, %r331;
	st.shared.u32 	[%r15], %r332;
	ld.shared.u32 	%r333, [%r24+332];
	ld.shared.u32 	%r334, [%r27+4864];
	add.s32 	%r335, %r334, %r333;
	min.s32 	%r336, %r320, %r335;
	st.shared.u32 	[%r15+256], %r336;
	ld.shared.u32 	%r337, [%r24+588];
	ld.shared.u32 	%r338, [%r27+4864];
	add.s32 	%r339, %r338, %r337;
	min.s32 	%r340, %r324, %r339;
	st.shared.u32 	[%r15+512], %r340;
	ld.shared.u32 	%r341, [%r24+844];
	ld.shared.u32 	%r342, [%r27+4864];
	add.s32 	%r343, %r342, %r341;
	min.s32 	%r344, %r328, %r343;
	st.shared.u32 	[%r15+768], %r344;
	ld.shared.u32 	%r345, [%r24+80];
	ld.shared.u32 	%r346, [%r27+5120];
	add.s32 	%r347, %r346, %r345;
	min.s32 	%r348, %r332, %r347;
	st.shared.u32 	[%r15], %r348;
	ld.shared.u32 	%r349, [%r24+336];
	ld.shared.u32 	%r350, [%r27+5120];
	add.s32 	%r351, %r350, %r349;
	min.s32 	%r352, %r336, %r351;
	st.shared.u32 	[%r15+256], %r352;
	ld.shared.u32 	%r353, [%r24+592];
	ld.shared.u32 	%r354, [%r27+5120];
	add.s32 	%r355, %r354, %r353;
	min.s32 	%r356, %r340, %r355;
	st.shared.u32 	[%r15+512], %r356;
	ld.shared.u32 	%r357, [%r24+848];
	ld.shared.u32 	%r358, [%r27+5120];
	add.s32 	%r359, %r358, %r357;
	min.s32 	%r360, %r344, %r359;
	st.shared.u32 	[%r15+768], %r360;
	ld.shared.u32 	%r361, [%r24+84];
	ld.shared.u32 	%r362, [%r27+5376];
	add.s32 	%r363, %r362, %r361;
	min.s32 	%r364, %r348, %r363;
	st.shared.u32 	[%r15], %r364;
	ld.shared.u32 	%r365, [%r24+340];
	ld.shared.u32 	%r366, [%r27+5376];
	add.s32 	%r367, %r366, %r365;
	min.s32 	%r368, %r352, %r367;
	st.shared.u32 	[%r15+256], %r368;
	ld.shared.u32 	%r369, [%r24+596];
	ld.shared.u32 	%r370, [%r27+5376];
	add.s32 	%r371, %r370, %r369;
	min.s32 	%r372, %r356, %r371;
	st.shared.u32 	[%r15+512], %r372;
	ld.shared.u32 	%r373, [%r24+852];
	ld.shared.u32 	%r374, [%r27+5376];
	add.s32 	%r375, %r374, %r373;
	min.s32 	%r376, %r360, %r375;
	st.shared.u32 	[%r15+768], %r376;
	ld.shared.u32 	%r377, [%r24+88];
	ld.shared.u32 	%r378, [%r27+5632];
	add.s32 	%r379, %r378, %r377;
	min.s32 	%r380, %r364, %r379;
	st.shared.u32 	[%r15], %r380;
	ld.shared.u32 	%r381, [%r24+344];
	ld.shared.u32 	%r382, [%r27+5632];
	add.s32 	%r383, %r382, %r381;
	min.s32 	%r384, %r368, %r383;
	st.shared.u32 	[%r15+256], %r384;
	ld.shared.u32 	%r385, [%r24+600];
	ld.shared.u32 	%r386, [%r27+5632];
	add.s32 	%r387, %r386, %r385;
	min.s32 	%r388, %r372, %r387;
	st.shared.u32 	[%r15+512], %r388;
	ld.shared.u32 	%r389, [%r24+856];
	ld.shared.u32 	%r390, [%r27+5632];
	add.s32 	%r391, %r390, %r389;
	min.s32 	%r392, %r376, %r391;
	st.shared.u32 	[%r15+768], %r392;
	ld.shared.u32 	%r393, [%r24+92];
	ld.shared.u32 	%r394, [%r27+5888];
	add.s32 	%r395, %r394, %r393;
	min.s32 	%r396, %r380, %r395;
	st.shared.u32 	[%r15], %r396;
	ld.shared.u32 	%r397, [%r24+348];
	ld.shared.u32 	%r398, [%r27+5888];
	add.s32 	%r399, %r398, %r397;
	min.s32 	%r400, %r384, %r399;
	st.shared.u32 	[%r15+256], %r400;
	ld.shared.u32 	%r401, [%r24+604];
	ld.shared.u32 	%r402, [%r27+5888];
	add.s32 	%r403, %r402, %r401;
	min.s32 	%r404, %r388, %r403;
	st.shared.u32 	[%r15+512], %r404;
	ld.shared.u32 	%r405, [%r24+860];
	ld.shared.u32 	%r406, [%r27+5888];
	add.s32 	%r407, %r406, %r405;
	min.s32 	%r408, %r392, %r407;
	st.shared.u32 	[%r15+768], %r408;
	ld.shared.u32 	%r409, [%r24+96];
	ld.shared.u32 	%r410, [%r27+6144];
	add.s32 	%r411, %r410, %r409;
	min.s32 	%r412, %r396, %r411;
	st.shared.u32 	[%r15], %r412;
	ld.shared.u32 	%r413, [%r24+352];
	ld.shared.u32 	%r414, [%r27+6144];
	add.s32 	%r415, %r414, %r413;
	min.s32 	%r416, %r400, %r415;
	st.shared.u32 	[%r15+256], %r416;
	ld.shared.u32 	%r417, [%r24+608];
	ld.shared.u32 	%r418, [%r27+6144];
	add.s32 	%r419, %r418, %r417;
	min.s32 	%r420, %r404, %r419;
	st.shared.u32 	[%r15+512], %r420;
	ld.shared.u32 	%r421, [%r24+864];
	ld.shared.u32 	%r422, [%r27+6144];
	add.s32 	%r423, %r422, %r421;
	min.s32 	%r424, %r408, %r423;
	st.shared.u32 	[%r15+768], %r424;
	ld.shared.u32 	%r425, [%r24+100];
	ld.shared.u32 	%r426, [%r27+6400];
	add.s32 	%r427, %r426, %r425;
	min.s32 	%r428, %r412, %r427;
	st.shared.u32 	[%r15], %r428;
	ld.shared.u32 	%r429, [%r24+356];
	ld.shared.u32 	%r430, [%r27+6400];
	add.s32 	%r431, %r430, %r429;
	min.s32 	%r432, %r416, %r431;
	st.shared.u32 	[%r15+256], %r432;
	ld.shared.u32 	%r433, [%r24+612];
	ld.shared.u32 	%r434, [%r27+6400];
	add.s32 	%r435, %r434, %r433;
	min.s32 	%r436, %r420, %r435;
	st.shared.u32 	[%r15+512], %r436;
	ld.shared.u32 	%r437, [%r24+868];
	ld.shared.u32 	%r438, [%r27+6400];
	add.s32 	%r439, %r438, %r437;
	min.s32 	%r440, %r424, %r439;
	st.shared.u32 	[%r15+768], %r440;
	ld.shared.u32 	%r441, [%r24+104];
	ld.shared.u32 	%r442, [%r27+6656];
	add.s32 	%r443, %r442, %r441;
	min.s32 	%r444, %r428, %r443;
	st.shared.u32 	[%r15], %r444;
	ld.shared.u32 	%r445, [%r24+360];
	ld.shared.u32 	%r446, [%r27+6656];
	add.s32 	%r447, %r446, %r445;
	min.s32 	%r448, %r432, %r447;
	st.shared.u32 	[%r15+256], %r448;
	ld.shared.u32 	%r449, [%r24+616];
	ld.shared.u32 	%r450, [%r27+6656];
	add.s32 	%r451, %r450, %r449;
	min.s32 	%r452, %r436, %r451;
	st.shared.u32 	[%r15+512], %r452;
	ld.shared.u32 	%r453, [%r24+872];
	ld.shared.u32 	%r454, [%r27+6656];
	add.s32 	%r455, %r454, %r453;
	min.s32 	%r456, %r440, %r455;
	st.shared.u32 	[%r15+768], %r456;
	ld.shared.u32 	%r457, [%r24+108];
	ld.shared.u32 	%r458, [%r27+6912];
	add.s32 	%r459, %r458, %r457;
	min.s32 	%r460, %r444, %r459;
	st.shared.u32 	[%r15], %r460;
	ld.shared.u32 	%r461, [%r24+364];
	ld.shared.u32 	%r462, [%r27+6912];
	add.s32 	%r463, %r462, %r461;
	min.s32 	%r464, %r448, %r463;
	st.shared.u32 	[%r15+256], %r464;
	ld.shared.u32 	%r465, [%r24+620];
	ld.shared.u32 	%r466, [%r27+6912];
	add.s32 	%r467, %r466, %r465;
	min.s32 	%r468, %r452, %r467;
	st.shared.u32 	[%r15+512], %r468;
	ld.shared.u32 	%r469, [%r24+876];
	ld.shared.u32 	%r470, [%r27+6912];
	add.s32 	%r471, %r470, %r469;
	min.s32 	%r472, %r456, %r471;
	st.shared.u32 	[%r15+768], %r472;
	ld.shared.u32 	%r473, [%r24+112];
	ld.shared.u32 	%r474, [%r27+7168];
	add.s32 	%r475, %r474, %r473;
	min.s32 	%r476, %r460, %r475;
	st.shared.u32 	[%r15], %r476;
	ld.shared.u32 	%r477, [%r24+368];
	ld.shared.u32 	%r478, [%r27+7168];
	add.s32 	%r479, %r478, %r477;
	min.s32 	%r480, %r464, %r479;
	st.shared.u32 	[%r15+256], %r480;
	ld.shared.u32 	%r481, [%r24+624];
	ld.shared.u32 	%r482, [%r27+7168];
	add.s32 	%r483, %r482, %r481;
	min.s32 	%r484, %r468, %r483;
	st.shared.u32 	[%r15+512], %r484;
	ld.shared.u32 	%r485, [%r24+880];
	ld.shared.u32 	%r486, [%r27+7168];
	add.s32 	%r487, %r486, %r485;
	min.s32 	%r488, %r472, %r487;
	st.shared.u32 	[%r15+768], %r488;
	ld.shared.u32 	%r489, [%r24+116];
	ld.shared.u32 	%r490, [%r27+7424];
	add.s32 	%r491, %r490, %r489;
	min.s32 	%r492, %r476, %r491;
	st.shared.u32 	[%r15], %r492;
	ld.shared.u32 	%r493, [%r24+372];
	ld.shared.u32 	%r494, [%r27+7424];
	add.s32 	%r495, %r494, %r493;
	min.s32 	%r496, %r480, %r495;
	st.shared.u32 	[%r15+256], %r496;
	ld.shared.u32 	%r497, [%r24+628];
	ld.shared.u32 	%r498, [%r27+7424];
	add.s32 	%r499, %r498, %r497;
	min.s32 	%r500, %r484, %r499;
	st.shared.u32 	[%r15+512], %r500;
	ld.shared.u32 	%r501, [%r24+884];
	ld.shared.u32 	%r502, [%r27+7424];
	add.s32 	%r503, %r502, %r501;
	min.s32 	%r504, %r488, %r503;
	st.shared.u32 	[%r15+768], %r504;
	ld.shared.u32 	%r505, [%r24+120];
	ld.shared.u32 	%r506, [%r27+7680];
	add.s32 	%r507, %r506, %r505;
	min.s32 	%r508, %r492, %r507;
	st.shared.u32 	[%r15], %r508;
	ld.shared.u32 	%r509, [%r24+376];
	ld.shared.u32 	%r510, [%r27+7680];
	add.s32 	%r511, %r510, %r509;
	min.s32 	%r512, %r496, %r511;
	st.shared.u32 	[%r15+256], %r512;
	ld.shared.u32 	%r513, [%r24+632];
	ld.shared.u32 	%r514, [%r27+7680];
	add.s32 	%r515, %r514, %r513;
	min.s32 	%r516, %r500, %r515;
	st.shared.u32 	[%r15+512], %r516;
	ld.shared.u32 	%r517, [%r24+888];
	ld.shared.u32 	%r518, [%r27+7680];
	add.s32 	%r519, %r518, %r517;
	min.s32 	%r520, %r504, %r519;
	st.shared.u32 	[%r15+768], %r520;
	ld.shared.u32 	%r521, [%r24+124];
	ld.shared.u32 	%r522, [%r27+7936];
	add.s32 	%r523, %r522, %r521;
	min.s32 	%r524, %r508, %r523;
	st.shared.u32 	[%r15], %r524;
	ld.shared.u32 	%r525, [%r24+380];
	ld.shared.u32 	%r526, [%r27+7936];
	add.s32 	%r527, %r526, %r525;
	min.s32 	%r528, %r512, %r527;
	st.shared.u32 	[%r15+256], %r528;
	ld.shared.u32 	%r529, [%r24+636];
	ld.shared.u32 	%r530, [%r27+7936];
	add.s32 	%r531, %r530, %r529;
	min.s32 	%r532, %r516, %r531;
	st.shared.u32 	[%r15+512], %r532;
	ld.shared.u32 	%r533, [%r24+892];
	ld.shared.u32 	%r534, [%r27+7936];
	add.s32 	%r535, %r534, %r533;
	min.s32 	%r536, %r520, %r535;
	st.shared.u32 	[%r15+768], %r536;
	ld.shared.u32 	%r537, [%r24+128];
	ld.shared.u32 	%r538, [%r27+8192];
	add.s32 	%r539, %r538, %r537;
	min.s32 	%r540, %r524, %r539;
	st.shared.u32 	[%r15], %r540;
	ld.shared.u32 	%r541, [%r24+384];
	ld.shared.u32 	%r542, [%r27+8192];
	add.s32 	%r543, %r542, %r541;
	min.s32 	%r544, %r528, %r543;
	st.shared.u32 	[%r15+256], %r544;
	ld.shared.u32 	%r545, [%r24+640];
	ld.shared.u32 	%r546, [%r27+8192];
	add.s32 	%r547, %r546, %r545;
	min.s32 	%r548, %r532, %r547;
	st.shared.u32 	[%r15+512], %r548;
	ld.shared.u32 	%r549, [%r24+896];
	ld.shared.u32 	%r550, [%r27+8192];
	add.s32 	%r551, %r550, %r549;
	min.s32 	%r552, %r536, %r551;
	st.shared.u32 	[%r15+768], %r552;
	ld.shared.u32 	%r553, [%r24+132];
	ld.shared.u32 	%r554, [%r27+8448];
	add.s32 	%r555, %r554, %r553;
	min.s32 	%r556, %r540, %r555;
	st.shared.u32 	[%r15], %r556;
	ld.shared.u32 	%r557, [%r24+388];
	ld.shared.u32 	%r558, [%r27+8448];
	add.s32 	%r559, %r558, %r557;
	min.s32 	%r560, %r544, %r559;
	st.shared.u32 	[%r15+256], %r560;
	ld.shared.u32 	%r561, [%r24+644];
	ld.shared.u32 	%r562, [%r27+8448];
	add.s32 	%r563, %r562, %r561;
	min.s32 	%r564, %r548, %r563;
	st.shared.u32 	[%r15+512], %r564;
	ld.shared.u32 	%r565, [%r24+900];
	ld.shared.u32 	%r566, [%r27+8448];
	add.s32 	%r567, %r566, %r565;
	min.s32 	%r568, %r552, %r567;
	st.shared.u32 	[%r15+768], %r568;
	ld.shared.u32 	%r569, [%r24+136];
	ld.shared.u32 	%r570, [%r27+8704];
	add.s32 	%r571, %r570, %r569;
	min.s32 	%r572, %r556, %r571;
	st.shared.u32 	[%r15], %r572;
	ld.shared.u32 	%r573, [%r24+392];
	ld.shared.u32 	%r574, [%r27+8704];
	add.s32 	%r575, %r574, %r573;
	min.s32 	%r576, %r560, %r575;
	st.shared.u32 	[%r15+256], %r576;
	ld.shared.u32 	%r577, [%r24+648];
	ld.shared.u32 	%r578, [%r27+8704];
	add.s32 	%r579, %r578, %r577;
	min.s32 	%r580, %r564, %r579;
	st.shared.u32 	[%r15+512], %r580;
	ld.shared.u32 	%r581, [%r24+904];
	ld.shared.u32 	%r582, [%r27+8704];
	add.s32 	%r583, %r582, %r581;
	min.s32 	%r584, %r568, %r583;
	st.shared.u32 	[%r15+768], %r584;
	ld.shared.u32 	%r585, [%r24+140];
	ld.shared.u32 	%r586, [%r27+8960];
	add.s32 	%r587, %r586, %r585;
	min.s32 	%r588, %r572, %r587;
	st.shared.u32 	[%r15], %r588;
	ld.shared.u32 	%r589, [%r24+396];
	ld.shared.u32 	%r590, [%r27+8960];
	add.s32 	%r591, %r590, %r589;
	min.s32 	%r592, %r576, %r591;
	st.shared.u32 	[%r15+256], %r592;
	ld.shared.u32 	%r593, [%r24+652];
	ld.shared.u32 	%r594, [%r27+8960];
	add.s32 	%r595, %r594, %r593;
	min.s32 	%r596, %r580, %r595;
	st.shared.u32 	[%r15+512], %r596;
	ld.shared.u32 	%r597, [%r24+908];
	ld.shared.u32 	%r598, [%r27+8960];
	add.s32 	%r599, %r598, %r597;
	min.s32 	%r600, %r584, %r599;
	st.shared.u32 	[%r15+768], %r600;
	ld.shared.u32 	%r601, [%r24+144];
	ld.shared.u32 	%r602, [%r27+9216];
	add.s32 	%r603, %r602, %r601;
	min.s32 	%r604, %r588, %r603;
	st.shared.u32 	[%r15], %r604;
	ld.shared.u32 	%r605, [%r24+400];
	ld.shared.u32 	%r606, [%r27+9216];
	add.s32 	%r607, %r606, %r605;
	min.s32 	%r608, %r592, %r607;
	st.shared.u32 	[%r15+256], %r608;
	ld.shared.u32 	%r609, [%r24+656];
	ld.shared.u32 	%r610, [%r27+9216];
	add.s32 	%r611, %r610, %r609;
	min.s32 	%r612, %r596, %r611;
	st.shared.u32 	[%r15+512], %r612;
	ld.shared.u32 	%r613, [%r24+912];
	ld.shared.u32 	%r614, [%r27+9216];
	add.s32 	%r615, %r614, %r613;
	min.s32 	%r616, %r600, %r615;
	st.shared.u32 	[%r15+768], %r616;
	ld.shared.u32 	%r617, [%r24+148];
	ld.shared.u32 	%r618, [%r27+9472];
	add.s32 	%r619, %r618, %r617;
	min.s32 	%r620, %r604, %r619;
	st.shared.u32 	[%r15], %r620;
	ld.shared.u32 	%r621, [%r24+404];
	ld.shared.u32 	%r622, [%r27+9472];
	add.s32 	%r623, %r622, %r621;
	min.s32 	%r624, %r608, %r623;
	st.shared.u32 	[%r15+256], %r624;
	ld.shared.u32 	%r625, [%r24+660];
	ld.shared.u32 	%r626, [%r27+9472];
	add.s32 	%r627, %r626, %r625;
	min.s32 	%r628, %r612, %r627;
	st.shared.u32 	[%r15+512], %r628;
	ld.shared.u32 	%r629, [%r24+916];
	ld.shared.u32 	%r630, [%r27+9472];
	add.s32 	%r631, %r630, %r629;
	min.s32 	%r632, %r616, %r631;
	st.shared.u32 	[%r15+768], %r632;
	ld.shared.u32 	%r633, [%r24+152];
	ld.shared.u32 	%r634, [%r27+9728];
	add.s32 	%r635, %r634, %r633;
	min.s32 	%r636, %r620, %r635;
	st.shared.u32 	[%r15], %r636;
	ld.shared.u32 	%r637, [%r24+408];
	ld.shared.u32 	%r638, [%r27+9728];
	add.s32 	%r639, %r638, %r637;
	min.s32 	%r640, %r624, %r639;
	st.shared.u32 	[%r15+256], %r640;
	ld.shared.u32 	%r641, [%r24+664];
	ld.shared.u32 	%r642, [%r27+9728];
	add.s32 	%r643, %r642, %r641;
	min.s32 	%r644, %r628, %r643;
	st.shared.u32 	[%r15+512], %r644;
	ld.shared.u32 	%r645, [%r24+920];
	ld.shared.u32 	%r646, [%r27+9728];
	add.s32 	%r647, %r646, %r645;
	min.s32 	%r648, %r632, %r647;
	st.shared.u32 	[%r15+768], %r648;
	ld.shared.u32 	%r649, [%r24+156];
	ld.shared.u32 	%r650, [%r27+9984];
	add.s32 	%r651, %r650, %r649;
	min.s32 	%r652, %r636, %r651;
	st.shared.u32 	[%r15], %r652;
	ld.shared.u32 	%r653, [%r24+412];
	ld.shared.u32 	%r654, [%r27+9984];
	add.s32 	%r655, %r654, %r653;
	min.s32 	%r656, %r640, %r655;
	st.shared.u32 	[%r15+256], %r656;
	ld.shared.u32 	%r657, [%r24+668];
	ld.shared.u32 	%r658, [%r27+9984];
	add.s32 	%r659, %r658, %r657;
	min.s32 	%r660, %r644, %r659;
	st.shared.u32 	[%r15+512], %r660;
	ld.shared.u32 	%r661, [%r24+924];
	ld.shared.u32 	%r662, [%r27+9984];
	add.s32 	%r663, %r662, %r661;
	min.s32 	%r664, %r648, %r663;
	st.shared.u32 	[%r15+768], %r664;
	ld.shared.u32 	%r665, [%r24+160];
	ld.shared.u32 	%r666, [%r27+10240];
	add.s32 	%r667, %r666, %r665;
	min.s32 	%r668, %r652, %r667;
	st.shared.u32 	[%r15], %r668;
	ld.shared.u32 	%r669, [%r24+416];
	ld.shared.u32 	%r670, [%r27+10240];
	add.s32 	%r671, %r670, %r669;
	min.s32 	%r672, %r656, %r671;
	st.shared.u32 	[%r15+256], %r672;
	ld.shared.u32 	%r673, [%r24+672];
	ld.shared.u32 	%r674, [%r27+10240];
	add.s32 	%r675, %r674, %r673;
	min.s32 	%r676, %r660, %r675;
	st.shared.u32 	[%r15+512], %r676;
	ld.shared.u32 	%r677, [%r24+928];
	ld.shared.u32 	%r678, [%r27+10240];
	add.s32 	%r679, %r678, %r677;
	min.s32 	%r680, %r664, %r679;
	st.shared.u32 	[%r15+768], %r680;
	ld.shared.u32 	%r681, [%r24+164];
	ld.shared.u32 	%r682, [%r27+10496];
	add.s32 	%r683, %r682, %r681;
	min.s32 	%r684, %r668, %r683;
	st.shared.u32 	[%r15], %r684;
	ld.shared.u32 	%r685, [%r24+420];
	ld.shared.u32 	%r686, [%r27+10496];
	add.s32 	%r687, %r686, %r685;
	min.s32 	%r688, %r672, %r687;
	st.shared.u32 	[%r15+256], %r688;
	ld.shared.u32 	%r689, [%r24+676];
	ld.shared.u32 	%r690, [%r27+10496];
	add.s32 	%r691, %r690, %r689;
	min.s32 	%r692, %r676, %r691;
	st.shared.u32 	[%r15+512], %r692;
	ld.shared.u32 	%r693, [%r24+932];
	ld.shared.u32 	%r694, [%r27+10496];
	add.s32 	%r695, %r694, %r693;
	min.s32 	%r696, %r680, %r695;
	st.shared.u32 	[%r15+768], %r696;
	ld.shared.u32 	%r697, [%r24+168];
	ld.shared.u32 	%r698, [%r27+10752];
	add.s32 	%r699, %r698, %r697;
	min.s32 	%r700, %r684, %r699;
	st.shared.u32 	[%r15], %r700;
	ld.shared.u32 	%r701, [%r24+424];
	ld.shared.u32 	%r702, [%r27+10752];
	add.s32 	%r703, %r702, %r701;
	min.s32 	%r704, %r688, %r703;
	st.shared.u32 	[%r15+256], %r704;
	ld.shared.u32 	%r705, [%r24+680];
	ld.shared.u32 	%r706, [%r27+10752];
	add.s32 	%r707, %r706, %r705;
	min.s32 	%r708, %r692, %r707;
	st.shared.u32 	[%r15+512], %r708;
	ld.shared.u32 	%r709, [%r24+936];
	ld.shared.u32 	%r710, [%r27+10752];
	add.s32 	%r711, %r710, %r709;
	min.s32 	%r712, %r696, %r711;
	st.shared.u32 	[%r15+768], %r712;
	ld.shared.u32 	%r713, [%r24+172];
	ld.shared.u32 	%r714, [%r27+11008];
	add.s32 	%r715, %r714, %r713;
	min.s32 	%r716, %r700, %r715;
	st.shared.u32 	[%r15], %r716;
	ld.shared.u32 	%r717, [%r24+428];
	ld.shared.u32 	%r718, [%r27+11008];
	add.s32 	%r719, %r718, %r717;
	min.s32 	%r720, %r704, %r719;
	st.shared.u32 	[%r15+256], %r720;
	ld.shared.u32 	%r721, [%r24+684];
	ld.shared.u32 	%r722, [%r27+11008];
	add.s32 	%r723, %r722, %r721;
	min.s32 	%r724, %r708, %r723;
	st.shared.u32 	[%r15+512], %r724;
	ld.shared.u32 	%r725, [%r24+940];
	ld.shared.u32 	%r726, [%r27+11008];
	add.s32 	%r727, %r726, %r725;
	min.s32 	%r728, %r712, %r727;
	st.shared.u32 	[%r15+768], %r728;
	ld.shared.u32 	%r729, [%r24+176];
	ld.shared.u32 	%r730, [%r27+11264];
	add.s32 	%r731, %r730, %r729;
	min.s32 	%r732, %r716, %r731;
	st.shared.u32 	[%r15], %r732;
	ld.shared.u32 	%r733, [%r24+432];
	ld.shared.u32 	%r734, [%r27+11264];
	add.s32 	%r735, %r734, %r733;
	min.s32 	%r736, %r720, %r735;
	st.shared.u32 	[%r15+256], %r736;
	ld.shared.u32 	%r737, [%r24+688];
	ld.shared.u32 	%r738, [%r27+11264];
	add.s32 	%r739, %r738, %r737;
	min.s32 	%r740, %r724, %r739;
	st.shared.u32 	[%r15+512], %r740;
	ld.shared.u32 	%r741, [%r24+944];
	ld.shared.u32 	%r742, [%r27+11264];
	add.s32 	%r743, %r742, %r741;
	min.s32 	%r744, %r728, %r743;
	st.shared.u32 	[%r15+768], %r744;
	ld.shared.u32 	%r745, [%r24+180];
	ld.shared.u32 	%r746, [%r27+11520];
	add.s32 	%r747, %r746, %r745;
	min.s32 	%r748, %r732, %r747;
	st.shared.u32 	[%r15], %r748;
	ld.shared.u32 	%r749, [%r24+436];
	ld.shared.u32 	%r750, [%r27+11520];
	add.s32 	%r751, %r750, %r749;
	min.s32 	%r752, %r736, %r751;
	st.shared.u32 	[%r15+256], %r752;
	ld.shared.u32 	%r753, [%r24+692];
	ld.shared.u32 	%r754, [%r27+11520];
	add.s32 	%r755, %r754, %r753;
	min.s32 	%r756, %r740, %r755;
	st.shared.u32 	[%r15+512], %r756;
	ld.shared.u32 	%r757, [%r24+948];
	ld.shared.u32 	%r758, [%r27+11520];
	add.s32 	%r759, %r758, %r757;
	min.s32 	%r760, %r744, %r759;
	st.shared.u32 	[%r15+768], %r760;
	ld.shared.u32 	%r761, [%r24+184];
	ld.shared.u32 	%r762, [%r27+11776];
	add.s32 	%r763, %r762, %r761;
	min.s32 	%r764, %r748, %r763;
	st.shared.u32 	[%r15], %r764;
	ld.shared.u32 	%r765, [%r24+440];
	ld.shared.u32 	%r766, [%r27+11776];
	add.s32 	%r767, %r766, %r765;
	min.s32 	%r768, %r752, %r767;
	st.shared.u32 	[%r15+256], %r768;
	ld.shared.u32 	%r769, [%r24+696];
	ld.shared.u32 	%r770, [%r27+11776];
	add.s32 	%r771, %r770, %r769;
	min.s32 	%r772, %r756, %r771;
	st.shared.u32 	[%r15+512], %r772;
	ld.shared.u32 	%r773, [%r24+952];
	ld.shared.u32 	%r774, [%r27+11776];
	add.s32 	%r775, %r774, %r773;
	min.s32 	%r776, %r760, %r775;
	st.shared.u32 	[%r15+768], %r776;
	ld.shared.u32 	%r777, [%r24+188];
	ld.shared.u32 	%r778, [%r27+12032];
	add.s32 	%r779, %r778, %r777;
	min.s32 	%r780, %r764, %r779;
	st.shared.u32 	[%r15], %r780;
	ld.shared.u32 	%r781, [%r24+444];
	ld.shared.u32 	%r782, [%r27+12032];
	add.s32 	%r783, %r782, %r781;
	min.s32 	%r784, %r768, %r783;
	st.shared.u32 	[%r15+256], %r784;
	ld.shared.u32 	%r785, [%r24+700];
	ld.shared.u32 	%r786, [%r27+12032];
	add.s32 	%r787, %r786, %r785;
	min.s32 	%r788, %r772, %r787;
	st.shared.u32 	[%r15+512], %r788;
	ld.shared.u32 	%r789, [%r24+956];
	ld.shared.u32 	%r790, [%r27+12032];
	add.s32 	%r791, %r790, %r789;
	min.s32 	%r792, %r776, %r791;
	st.shared.u32 	[%r15+768], %r792;
	ld.shared.u32 	%r793, [%r24+192];
	ld.shared.u32 	%r794, [%r27+12288];
	add.s32 	%r795, %r794, %r793;
	min.s32 	%r796, %r780, %r795;
	st.shared.u32 	[%r15], %r796;
	ld.shared.u32 	%r797, [%r24+448];
	ld.shared.u32 	%r798, [%r27+12288];
	add.s32 	%r799, %r798, %r797;
	min.s32 	%r800, %r784, %r799;
	st.shared.u32 	[%r15+256], %r800;
	ld.shared.u32 	%r801, [%r24+704];
	ld.shared.u32 	%r802, [%r27+12288];
	add.s32 	%r803, %r802, %r801;
	min.s32 	%r804, %r788, %r803;
	st.shared.u32 	[%r15+512], %r804;
	ld.shared.u32 	%r805, [%r24+960];
	ld.shared.u32 	%r806, [%r27+12288];
	add.s32 	%r807, %r806, %r805;
	min.s32 	%r808, %r792, %r807;
	st.shared.u32 	[%r15+768], %r808;
	ld.shared.u32 	%r809, [%r24+196];
	ld.shared.u32 	%r810, [%r27+12544];
	add.s32 	%r811, %r810, %r809;
	min.s32 	%r812, %r796, %r811;
	st.shared.u32 	[%r15], %r812;
	ld.shared.u32 	%r813, [%r24+452];
	ld.shared.u32 	%r814, [%r27+12544];
	add.s32 	%r815, %r814, %r813;
	min.s32 	%r816, %r800, %r815;
	st.shared.u32 	[%r15+256], %r816;
	ld.shared.u32 	%r817, [%r24+708];
	ld.shared.u32 	%r818, [%r27+12544];
	add.s32 	%r819, %r818, %r817;
	min.s32 	%r820, %r804, %r819;
	st.shared.u32 	[%r15+512], %r820;
	ld.shared.u32 	%r821, [%r24+964];
	ld.shared.u32 	%r822, [%r27+12544];
	add.s32 	%r823, %r822, %r821;
	min.s32 	%r824, %r808, %r823;
	st.shared.u32 	[%r15+768], %r824;
	ld.shared.u32 	%r825, [%r24+200];
	ld.shared.u32 	%r826, [%r27+12800];
	add.s32 	%r827, %r826, %r825;
	min.s32 	%r828, %r812, %r827;
	st.shared.u32 	[%r15], %r828;
	ld.shared.u32 	%r829, [%r24+456];
	ld.shared.u32 	%r830, [%r27+12800];
	add.s32 	%r831, %r830, %r829;
	min.s32 	%r832, %r816, %r831;
	st.shared.u32 	[%r15+256], %r832;
	ld.shared.u32 	%r833, [%r24+712];
	ld.shared.u32 	%r834, [%r27+12800];
	add.s32 	%r835, %r834, %r833;
	min.s32 	%r836, %r820, %r835;
	st.shared.u32 	[%r15+512], %r836;
	ld.shared.u32 	%r837, [%r24+968];
	ld.shared.u32 	%r838, [%r27+12800];
	add.s32 	%r839, %r838, %r837;
	min.s32 	%r840, %r824, %r839;
	st.shared.u32 	[%r15+768], %r840;
	ld.shared.u32 	%r841, [%r24+204];
	ld.shared.u32 	%r842, [%r27+13056];
	add.s32 	%r843, %r842, %r841;
	min.s32 	%r844, %r828, %r843;
	st.shared.u32 	[%r15], %r844;
	ld.shared.u32 	%r845, [%r24+460];
	ld.shared.u32 	%r846, [%r27+13056];
	add.s32 	%r847, %r846, %r845;
	min.s32 	%r848, %r832, %r847;
	st.shared.u32 	[%r15+256], %r848;
	ld.shared.u32 	%r849, [%r24+716];
	ld.shared.u32 	%r850, [%r27+13056];
	add.s32 	%r851, %r850, %r849;
	min.s32 	%r852, %r836, %r851;
	st.shared.u32 	[%r15+512], %r852;
	ld.shared.u32 	%r853, [%r24+972];
	ld.shared.u32 	%r854, [%r27+13056];
	add.s32 	%r855, %r854, %r853;
	min.s32 	%r856, %r840, %r855;
	st.shared.u32 	[%r15+768], %r856;
	ld.shared.u32 	%r857, [%r24+208];
	ld.shared.u32 	%r858, [%r27+13312];
	add.s32 	%r859, %r858, %r857;
	min.s32 	%r860, %r844, %r859;
	st.shared.u32 	[%r15], %r860;
	ld.shared.u32 	%r861, [%r24+464];
	ld.shared.u32 	%r862, [%r27+13312];
	add.s32 	%r863, %r862, %r861;
	min.s32 	%r864, %r848, %r863;
	st.shared.u32 	[%r15+256], %r864;
	ld.shared.u32 	%r865, [%r24+720];
	ld.shared.u32 	%r866, [%r27+13312];
	add.s32 	%r867, %r866, %r865;
	min.s32 	%r868, %r852, %r867;
	st.shared.u32 	[%r15+512], %r868;
	ld.shared.u32 	%r869, [%r24+976];
	ld.shared.u32 	%r870, [%r27+13312];
	add.s32 	%r871, %r870, %r869;
	min.s32 	%r872, %r856, %r871;
	st.shared.u32 	[%r15+768], %r872;
	ld.shared.u32 	%r873, [%r24+212];
	ld.shared.u32 	%r874, [%r27+13568];
	add.s32 	%r875, %r874, %r873;
	min.s32 	%r876, %r860, %r875;
	st.shared.u32 	[%r15], %r876;
	ld.shared.u32 	%r877, [%r24+468];
	ld.shared.u32 	%r878, [%r27+13568];
	add.s32 	%r879, %r878, %r877;
	min.s32 	%r880, %r864, %r879;
	st.shared.u32 	[%r15+256], %r880;
	ld.shared.u32 	%r881, [%r24+724];
	ld.shared.u32 	%r882, [%r27+13568];
	add.s32 	%r883, %r882, %r881;
	min.s32 	%r884, %r868, %r883;
	st.shared.u32 	[%r15+512], %r884;
	ld.shared.u32 	%r885, [%r24+980];
	ld.shared.u32 	%r886, [%r27+13568];
	add.s32 	%r887, %r886, %r885;
	min.s32 	%r888, %r872, %r887;
	st.shared.u32 	[%r15+768], %r888;
	ld.shared.u32 	%r889, [%r24+216];
	ld.shared.u32 	%r890, [%r27+13824];
	add.s32 	%r891, %r890, %r889;
	min.s32 	%r892, %r876, %r891;
	st.shared.u32 	[%r15], %r892;
	ld.shared.u32 	%r893, [%r24+472];
	ld.shared.u32 	%r894, [%r27+13824];
	add.s32 	%r895, %r894, %r893;
	min.s32 	%r896, %r880, %r895;
	st.shared.u32 	[%r15+256], %r896;
	ld.shared.u32 	%r897, [%r24+728];
	ld.shared.u32 	%r898, [%r27+13824];
	add.s32 	%r899, %r898, %r897;
	min.s32 	%r900, %r884, %r899;
	st.shared.u32 	[%r15+512], %r900;
	ld.shared.u32 	%r901, [%r24+984];
	ld.shared.u32 	%r902, [%r27+13824];
	add.s32 	%r903, %r902, %r901;
	min.s32 	%r904, %r888, %r903;
	st.shared.u32 	[%r15+768], %r904;
	ld.shared.u32 	%r905, [%r24+220];
	ld.shared.u32 	%r906, [%r27+14080];
	add.s32 	%r907, %r906, %r905;
	min.s32 	%r908, %r892, %r907;
	st.shared.u32 	[%r15], %r908;
	ld.shared.u32 	%r909, [%r24+476];
	ld.shared.u32 	%r910, [%r27+14080];
	add.s32 	%r911, %r910, %r909;
	min.s32 	%r912, %r896, %r911;
	st.shared.u32 	[%r15+256], %r912;
	ld.shared.u32 	%r913, [%r24+732];
	ld.shared.u32 	%r914, [%r27+14080];
	add.s32 	%r915, %r914, %r913;
	min.s32 	%r916, %r900, %r915;
	st.shared.u32 	[%r15+512], %r916;
	ld.shared.u32 	%r917, [%r24+988];
	ld.shared.u32 	%r918, [%r27+14080];
	add.s32 	%r919, %r918, %r917;
	min.s32 	%r920, %r904, %r919;
	st.shared.u32 	[%r15+768], %r920;
	ld.shared.u32 	%r921, [%r24+224];
	ld.shared.u32 	%r922, [%r27+14336];
	add.s32 	%r923, %r922, %r921;
	min.s32 	%r924, %r908, %r923;
	st.shared.u32 	[%r15], %r924;
	ld.shared.u32 	%r925, [%r24+480];
	ld.shared.u32 	%r926, [%r27+14336];
	add.s32 	%r927, %r926, %r925;
	min.s32 	%r928, %r912, %r927;
	st.shared.u32 	[%r15+256], %r928;
	ld.shared.u32 	%r929, [%r24+736];
	ld.shared.u32 	%r930, [%r27+14336];
	add.s32 	%r931, %r930, %r929;
	min.s32 	%r932, %r916, %r931;
	st.shared.u32 	[%r15+512], %r932;
	ld.shared.u32 	%r933, [%r24+992];
	ld.shared.u32 	%r934, [%r27+14336];
	add.s32 	%r935, %r934, %r933;
	min.s32 	%r936, %r920, %r935;
	st.shared.u32 	[%r15+768], %r936;
	ld.shared.u32 	%r937, [%r24+228];
	ld.shared.u32 	%r938, [%r27+14592];
	add.s32 	%r939, %r938, %r937;
	min.s32 	%r940, %r924, %r939;
	st.shared.u32 	[%r15], %r940;
	ld.shared.u32 	%r941, [%r24+484];
	ld.shared.u32 	%r942, [%r27+14592];
	add.s32 	%r943, %r942, %r941;
	min.s32 	%r944, %r928, %r943;
	st.shared.u32 	[%r15+256], %r944;
	ld.shared.u32 	%r945, [%r24+740];
	ld.shared.u32 	%r946, [%r27+14592];
	add.s32 	%r947, %r946, %r945;
	min.s32 	%r948, %r932, %r947;
	st.shared.u32 	[%r15+512], %r948;
	ld.shared.u32 	%r949, [%r24+996];
	ld.shared.u32 	%r950, [%r27+14592];
	add.s32 	%r951, %r950, %r949;
	min.s32 	%r952, %r936, %r951;
	st.shared.u32 	[%r15+768], %r952;
	ld.shared.u32 	%r953, [%r24+232];
	ld.shared.u32 	%r954, [%r27+14848];
	add.s32 	%r955, %r954, %r953;
	min.s32 	%r956, %r940, %r955;
	st.shared.u32 	[%r15], %r956;
	ld.shared.u32 	%r957, [%r24+488];
	ld.shared.u32 	%r958, [%r27+14848];
	add.s32 	%r959, %r958, %r957;
	min.s32 	%r960, %r944, %r959;
	st.shared.u32 	[%r15+256], %r960;
	ld.shared.u32 	%r961, [%r24+744];
	ld.shared.u32 	%r962, [%r27+14848];
	add.s32 	%r963, %r962, %r961;
	min.s32 	%r964, %r948, %r963;
	st.shared.u32 	[%r15+512], %r964;
	ld.shared.u32 	%r965, [%r24+1000];
	ld.shared.u32 	%r966, [%r27+14848];
	add.s32 	%r967, %r966, %r965;
	min.s32 	%r968, %r952, %r967;
	st.shared.u32 	[%r15+768], %r968;
	ld.shared.u32 	%r969, [%r24+236];
	ld.shared.u32 	%r970, [%r27+15104];
	add.s32 	%r971, %r970, %r969;
	min.s32 	%r972, %r956, %r971;
	st.shared.u32 	[%r15], %r972;
	ld.shared.u32 	%r973, [%r24+492];
	ld.shared.u32 	%r974, [%r27+15104];
	add.s32 	%r975, %r974, %r973;
	min.s32 	%r976, %r960, %r975;
	st.shared.u32 	[%r15+256], %r976;
	ld.shared.u32 	%r977, [%r24+748];
	ld.shared.u32 	%r978, [%r27+15104];
	add.s32 	%r979, %r978, %r977;
	min.s32 	%r980, %r964, %r979;
	st.shared.u32 	[%r15+512], %r980;
	ld.shared.u32 	%r981, [%r24+1004];
	ld.shared.u32 	%r982, [%r27+15104];
	add.s32 	%r983, %r982, %r981;
	min.s32 	%r984, %r968, %r983;
	st.shared.u32 	[%r15+768], %r984;
	ld.shared.u32 	%r985, [%r24+240];
	ld.shared.u32 	%r986, [%r27+15360];
	add.s32 	%r987, %r986, %r985;
	min.s32 	%r988, %r972, %r987;
	st.shared.u32 	[%r15], %r988;
	ld.shared.u32 	%r989, [%r24+496];
	ld.shared.u32 	%r990, [%r27+15360];
	add.s32 	%r991, %r990, %r989;
	min.s32 	%r992, %r976, %r991;
	st.shared.u32 	[%r15+256], %r992;
	ld.shared.u32 	%r993, [%r24+752];
	ld.shared.u32 	%r994, [%r27+15360];
	add.s32 	%r995, %r994, %r993;
	min.s32 	%r996, %r980, %r995;
	st.shared.u32 	[%r15+512], %r996;
	ld.shared.u32 	%r997, [%r24+1008];
	ld.shared.u32 	%r998, [%r27+15360];
	add.s32 	%r999, %r998, %r997;
	min.s32 	%r1000, %r984, %r999;
	st.shared.u32 	[%r15+768], %r1000;
	ld.shared.u32 	%r1001, [%r24+244];
	ld.shared.u32 	%r1002, [%r27+15616];
	add.s32 	%r1003, %r1002, %r1001;
	min.s32 	%r1004, %r988, %r1003;
	st.shared.u32 	[%r15], %r1004;
	ld.shared.u32 	%r1005, [%r24+500];
	ld.shared.u32 	%r1006, [%r27+15616];
	add.s32 	%r1007, %r1006, %r1005;
	min.s32 	%r1008, %r992, %r1007;
	st.shared.u32 	[%r15+256], %r1008;
	ld.shared.u32 	%r1009, [%r24+756];
	ld.shared.u32 	%r1010, [%r27+15616];
	add.s32 	%r1011, %r1010, %r1009;
	min.s32 	%r1012, %r996, %r1011;
	st.shared.u32 	[%r15+512], %r1012;
	ld.shared.u32 	%r1013, [%r24+1012];
	ld.shared.u32 	%r1014, [%r27+15616];
	add.s32 	%r1015, %r1014, %r1013;
	min.s32 	%r1016, %r1000, %r1015;
	st.shared.u32 	[%r15+768], %r1016;
	ld.shared.u32 	%r1017, [%r24+248];
	ld.shared.u32 	%r1018, [%r27+15872];
	add.s32 	%r1019, %r1018, %r1017;
	min.s32 	%r1020, %r1004, %r1019;
	st.shared.u32 	[%r15], %r1020;
	ld.shared.u32 	%r1021, [%r24+504];
	ld.shared.u32 	%r1022, [%r27+15872];
	add.s32 	%r1023, %r1022, %r1021;
	min.s32 	%r1024, %r1008, %r1023;
	st.shared.u32 	[%r15+256], %r1024;
	ld.shared.u32 	%r1025, [%r24+760];
	ld.shared.u32 	%r1026, [%r27+15872];
	add.s32 	%r1027, %r1026, %r1025;
	min.s32 	%r1028, %r1012, %r1027;
	st.shared.u32 	[%r15+512], %r1028;
	ld.shared.u32 	%r1029, [%r24+1016];
	ld.shared.u32 	%r1030, [%r27+15872];
	add.s32 	%r1031, %r1030, %r1029;
	min.s32 	%r1032, %r1016, %r1031;
	st.shared.u32 	[%r15+768], %r1032;
	ld.shared.u32 	%r1033, [%r24+252];
	ld.shared.u32 	%r1034, [%r27+16128];
	add.s32 	%r1035, %r1034, %r1033;
	min.s32 	%r1036, %r1020, %r1035;
	st.shared.u32 	[%r15], %r1036;
	ld.shared.u32 	%r1037, [%r24+508];
	ld.shared.u32 	%r1038, [%r27+16128];
	add.s32 	%r1039, %r1038, %r1037;
	min.s32 	%r1040, %r1024, %r1039;
	st.shared.u32 	[%r15+256], %r1040;
	ld.shared.u32 	%r1041, [%r24+764];
	ld.shared.u32 	%r1042, [%r27+16128];
	add.s32 	%r1043, %r1042, %r1041;
	min.s32 	%r1044, %r1028, %r1043;
	st.shared.u32 	[%r15+512], %r1044;
	ld.shared.u32 	%r1045, [%r24+1020];
	ld.shared.u32 	%r1046, [%r27+16128];
	add.s32 	%r1047, %r1046, %r1045;
	min.s32 	%r1048, %r1032, %r1047;
	st.shared.u32 	[%r15+768], %r1048;
	st.global.u32 	[%rd4], %r1036;
	st.global.u32 	[%rd6], %r1040;
	st.global.u32 	[%rd7], %r1044;
	st.global.u32 	[%rd8], %r1048;
	ret;

}
	// .globl	_Z6phase2Piii
.visible .entry _Z6phase2Piii(
	.param .u64 .ptr .align 1 _Z6phase2Piii_param_0,
	.param .u32 _Z6phase2Piii_param_1,
	.param .u32 _Z6phase2Piii_param_2
)
{
	.reg .pred 	%p<66>;
	.reg .b32 	%r<2152>;
	.reg .b64 	%rd<14>;
	// demoted variable
	.shared .align 4 .b8 _ZZ6phase2PiiiE13shared_memory[49152];
	ld.param.u64 	%rd5, [_Z6phase2Piii_param_0];
	ld.param.u32 	%r1093, [_Z6phase2Piii_param_1];
	ld.param.u32 	%r1094, [_Z6phase2Piii_param_2];
	cvta.to.global.u64 	%rd6, %rd5;
	mov.u32 	%r1, %tid.x;
	mov.u32 	%r1095, %tid.y;
	shl.b32 	%r1096, %r1095, 2;
	shl.b32 	%r1097, %r1093, 6;
	add.s32 	%r1098, %r1096, %r1097;
	add.s32 	%r1099, %r1097, %r1;
	mad.lo.s32 	%r1100, %r1098, %r1094, %r1099;
	mul.wide.s32 	%rd7, %r1100, 4;
	add.s64 	%rd8, %rd6, %rd7;
	ld.global.u32 	%r1101, [%rd8];
	shl.b32 	%r1102, %r1095, 8;
	add.s32 	%r1103, %r1102, %r1;
	shl.b32 	%r1104, %r1103, 2;
	mov.u32 	%r1105, _ZZ6phase2PiiiE13shared_memory;
	add.s32 	%r1106, %r1105, %r1104;
	st.shared.u32 	[%r1106+32768], %r1101;
	mul.wide.s32 	%rd9, %r1094, 4;
	add.s64 	%rd10, %rd8, %rd9;
	ld.global.u32 	%r1107, [%rd10];
	st.shared.u32 	[%r1106+33024], %r1107;
	add.s64 	%rd11, %rd10, %rd9;
	ld.global.u32 	%r1108, [%rd11];
	st.shared.u32 	[%r1106+33280], %r1108;
	add.s64 	%rd12, %rd11, %rd9;
	ld.global.u32 	%r1109, [%rd12];
	st.shared.u32 	[%r1106+33536], %r1109;
	mov.u32 	%r2, %ctaid.x;
	setp.eq.s32 	%p1, %r2, 1;
	mov.u32 	%r1110, %ctaid.y;
	selp.b32 	%r1111, %r1093, %r1110, %p1;
	selp.b32 	%r1112, %r1110, %r1093, %p1;
	shl.b32 	%r1113, %r1112, 6;
	shl.b32 	%r1114, %r1111, 6;
	add.s32 	%r1115, %r1096, %r1113;
	add.s32 	%r1116, %r1114, %r1;
	mad.lo.s32 	%r1117, %r1115, %r1094, %r1116;
	mul.wide.s32 	%rd13, %r1117, 4;
	add.s64 	%rd1, %rd6, %rd13;
	ld.global.u32 	%r1118, [%rd1];
	shl.b32 	%r1119, %r2, 14;
	add.s32 	%r3, %r1106, %r1119;
	st.shared.u32 	[%r3], %r1118;
	add.s64 	%rd2, %rd1, %rd9;
	ld.global.u32 	%r1120, [%rd2];
	st.shared.u32 	[%r3+256], %r1120;
	add.s64 	%rd3, %rd2, %rd9;
	ld.global.u32 	%r1121, [%rd3];
	st.shared.u32 	[%r3+512], %r1121;
	add.s64 	%rd4, %rd3, %rd9;
	ld.global.u32 	%r1122, [%rd4];
	st.shared.u32 	[%r3+768], %r1122;
	bar.sync 	0;
	setp.ne.s32 	%p2, %r2, 0;
	ld.shared.u32 	%r4, [%r3];
	ld.shared.u32 	%r5, [%r3+256];
	ld.shared.u32 	%r6, [%r3+512];
	ld.shared.u32 	%r7, [%r3+768];
	shl.b32 	%r1123, %r1095, 10;
	add.s32 	%r8, %r1105, %r1123;
	@%p2 bra 	$L__BB1_2;
	ld.shared.u32 	%r1832, [%r8+32768];
	ld.shared.u32 	%r1833, [%r8+33024];
	ld.shared.u32 	%r1834, [%r8+33280];
	ld.shared.u32 	%r1835, [%r8+33536];
	mov.b32 	%r1836, 0;
	bra.uni 	$L__BB1_3;
$L__BB1_2:
	ld.shared.u32 	%r1832, [%r8+16384];
	ld.shared.u32 	%r1833, [%r8+16640];
	ld.shared.u32 	%r1834, [%r8+16896];
	ld.shared.u32 	%r1835, [%r8+17152];
	mov.b32 	%r1836, 8192;
$L__BB1_3:
	setp.eq.s32 	%p3, %r2, 0;
	add.s32 	%r1126, %r1836, %r1;
	shl.b32 	%r1127, %r1126, 2;
	add.s32 	%r1129, %r1105, %r1127;
	ld.shared.u32 	%r1130, [%r1129];
	add.s32 	%r1131, %r1130, %r1832;
	min.s32 	%r22, %r1131, %r4;
	st.shared.u32 	[%r3], %r22;
	add.s32 	%r1132, %r1130, %r1833;
	min.s32 	%r23, %r1132, %r5;
	st.shared.u32 	[%r3+256], %r23;
	add.s32 	%r1133, %r1130, %r1834;
	min.s32 	%r24, %r1133, %r6;
	st.shared.u32 	[%r3+512], %r24;
	add.s32 	%r1134, %r1130, %r1835;
	min.s32 	%r25, %r1134, %r7;
	st.shared.u32 	[%r3+768], %r25;
	@%p3 bra 	$L__BB1_5;
	ld.shared.u32 	%r1837, [%r8+16388];
	ld.shared.u32 	%r1838, [%r8+16644];
	ld.shared.u32 	%r1839, [%r8+16900];
	ld.shared.u32 	%r1840, [%r8+17156];
	mov.b32 	%r1841, 8256;
	bra.uni 	$L__BB1_6;
$L__BB1_5:
	ld.shared.u32 	%r1837, [%r8+32772];
	ld.shared.u32 	%r1838, [%r8+33028];
	ld.shared.u32 	%r1839, [%r8+33284];
	ld.shared.u32 	%r1840, [%r8+33540];
	mov.b32 	%r1841, 64;
$L__BB1_6:
	setp.eq.s32 	%p4, %r2, 0;
	add.s32 	%r1137, %r1841, %r1;
	shl.b32 	%r1138, %r1137, 2;
	add.s32 	%r1140, %r1105, %r1138;
	ld.shared.u32 	%r1141, [%r1140];
	add.s32 	%r1142, %r1141, %r1837;
	min.s32 	%r39, %r1142, %r22;
	st.shared.u32 	[%r3], %r39;
	add.s32 	%r1143, %r1141, %r1838;
	min.s32 	%r40, %r1143, %r23;
	st.shared.u32 	[%r3+256], %r40;
	add.s32 	%r1144, %r1141, %r1839;
	min.s32 	%r41, %r1144, %r24;
	st.shared.u32 	[%r3+512], %r41;
	add.s32 	%r1145, %r1141, %r1840;
	min.s32 	%r42, %r1145, %r25;
	st.shared.u32 	[%r3+768], %r42;
	@%p4 bra 	$L__BB1_8;
	ld.shared.u32 	%r1842, [%r8+16392];
	ld.shared.u32 	%r1843, [%r8+16648];
	ld.shared.u32 	%r1844, [%r8+16904];
	ld.shared.u32 	%r1845, [%r8+17160];
	mov.b32 	%r1846, 8320;
	bra.uni 	$L__BB1_9;
$L__BB1_8:
	ld.shared.u32 	%r1842, [%r8+32776];
	ld.shared.u32 	%r1843, [%r8+33032];
	ld.shared.u32 	%r1844, [%r8+33288];
	ld.shared.u32 	%r1845, [%r8+33544];
	mov.b32 	%r1846, 128;
$L__BB1_9:
	setp.eq.s32 	%p5, %r2, 0;
	add.s32 	%r1148, %r1846, %r1;
	shl.b32 	%r1149, %r1148, 2;
	add.s32 	%r1151, %r1105, %r1149;
	ld.shared.u32 	%r1152, [%r1151];
	add.s32 	%r1153, %r1152, %r1842;
	min.s32 	%r56, %r1153, %r39;
	st.shared.u32 	[%r3], %r56;
	add.s32 	%r1154, %r1152, %r1843;
	min.s32 	%r57, %r1154, %r40;
	st.shared.u32 	[%r3+256], %r57;
	add.s32 	%r1155, %r1152, %r1844;
	min.s32 	%r58, %r1155, %r41;
	st.shared.u32 	[%r3+512], %r58;
	add.s32 	%r1156, %r1152, %r1845;
	min.s32 	%r59, %r1156, %r42;
	st.shared.u32 	[%r3+768], %r59;
	@%p5 bra 	$L__BB1_11;
	ld.shared.u32 	%r1847, [%r8+16396];
	ld.shared.u32 	%r1848, [%r8+16652];
	ld.shared.u32 	%r1849, [%r8+16908];
	ld.shared.u32 	%r1850, [%r8+17164];
	mov.b32 	%r1851, 8384;
	bra.uni 	$L__BB1_12;
$L__BB1_11:
	ld.shared.u32 	%r1847, [%r8+32780];
	ld.shared.u32 	%r1848, [%r8+33036];
	ld.shared.u32 	%r1849, [%r8+33292];
	ld.shared.u32 	%r1850, [%r8+33548];
	mov.b32 	%r1851, 192;
$L__BB1_12:
	setp.eq.s32 	%p6, %r2, 0;
	add.s32 	%r1159, %r1851, %r1;
	shl.b32 	%r1160, %r1159, 2;
	add.s32 	%r1162, %r1105, %r1160;
	ld.shared.u32 	%r1163, [%r1162];
	add.s32 	%r1164, %r1163, %r1847;
	min.s32 	%r73, %r1164, %r56;
	st.shared.u32 	[%r3], %r73;
	add.s32 	%r1165, %r1163, %r1848;
	min.s32 	%r74, %r1165, %r57;
	st.shared.u32 	[%r3+256], %r74;
	add.s32 	%r1166, %r1163, %r1849;
	min.s32 	%r75, %r1166, %r58;
	st.shared.u32 	[%r3+512], %r75;
	add.s32 	%r1167, %r1163, %r1850;
	min.s32 	%r76, %r1167, %r59;
	st.shared.u32 	[%r3+768], %r76;
	@%p6 bra 	$L__BB1_14;
	ld.shared.u32 	%r1852, [%r8+16400];
	ld.shared.u32 	%r1853, [%r8+16656];
	ld.shared.u32 	%r1854, [%r8+16912];
	ld.shared.u32 	%r1855, [%r8+17168];
	mov.b32 	%r1856, 8448;
	bra.uni 	$L__BB1_15;
$L__BB1_14:
	ld.shared.u32 	%r1852, [%r8+32784];
	ld.shared.u32 	%r1853, [%r8+33040];
	ld.shared.u32 	%r1854, [%r8+33296];
	ld.shared.u32 	%r1855, [%r8+33552];
	mov.b32 	%r1856, 256;
$L__BB1_15:
	setp.eq.s32 	%p7, %r2, 0;
	add.s32 	%r1170, %r1856, %r1;
	shl.b32 	%r1171, %r1170, 2;
	add.s32 	%r1173, %r1105, %r1171;
	ld.shared.u32 	%r1174, [%r1173];
	add.s32 	%r1175, %r1174, %r1852;
	min.s32 	%r90, %r1175, %r73;
	st.shared.u32 	[%r3], %r90;
	add.s32 	%r1176, %r1174, %r1853;
	min.s32 	%r91, %r1176, %r74;
	st.shared.u32 	[%r3+256], %r91;
	add.s32 	%r1177, %r1174, %r1854;
	min.s32 	%r92, %r1177, %r75;
	st.shared.u32 	[%r3+512], %r92;
	add.s32 	%r1178, %r1174, %r1855;
	min.s32 	%r93, %r1178, %r76;
	st.shared.u32 	[%r3+768], %r93;
	@%p7 bra 	$L__BB1_17;
	ld.shared.u32 	%r1857, [%r8+16404];
	ld.shared.u32 	%r1858, [%r8+16660];
	ld.shared.u32 	%r1859, [%r8+16916];
	ld.shared.u32 	%r1860, [%r8+17172];
	mov.b32 	%r1861, 8512;
	bra.uni 	$L__BB1_18;
$L__BB1_17:
	ld.shared.u32 	%r1857, [%r8+32788];
	ld.shared.u32 	%r1858, [%r8+33044];
	ld.shared.u32 	%r1859, [%r8+33300];
	ld.shared.u32 	%r1860, [%r8+33556];
	mov.b32 	%r1861, 320;
$L__BB1_18:
	setp.eq.s32 	%p8, %r2, 0;
	add.s32 	%r1181, %r1861, %r1;
	shl.b32 	%r1182, %r1181, 2;
	add.s32 	%r1184, %r1105, %r1182;
	ld.shared.u32 	%r1185, [%r1184];
	add.s32 	%r1186, %r1185, %r1857;
	min.s32 	%r107, %r1186, %r90;
	st.shared.u32 	[%r3], %r107;
	add.s32 	%r1187, %r1185, %r1858;
	min.s32 	%r108, %r1187, %r91;
	st.shared.u32 	[%r3+256], %r108;
	add.s32 	%r1188, %r1185, %r1859;
	min.s32 	%r109, %r1188, %r92;
	st.shared.u32 	[%r3+512], %r109;
	add.s32 	%r1189, %r1185, %r1860;
	min.s32 	%r110, %r1189, %r93;
	st.shared.u32 	[%r3+768], %r110;
	@%p8 bra 	$L__BB1_20;
	ld.shared.u32 	%r1862, [%r8+16408];
	ld.shared.u32 	%r1863, [%r8+16664];
	ld.shared.u32 	%r1864, [%r8+16920];
	ld.shared.u32 	%r1865, [%r8+17176];
	mov.b32 	%r1866, 8576;
	bra.uni 	$L__BB1_21;
$L__BB1_20:
	ld.shared.u32 	%r1862, [%r8+32792];
	ld.shared.u32 	%r1863, [%r8+33048];
	ld.shared.u32 	%r1864, [%r8+33304];
	ld.shared.u32 	%r1865, [%r8+33560];
	mov.b32 	%r1866, 384;
$L__BB1_21:
	setp.eq.s32 	%p9, %r2, 0;
	add.s32 	%r1192, %r1866, %r1;
	shl.b32 	%r1193, %r1192, 2;
	add.s32 	%r1195, %r1105, %r1193;
	ld.shared.u32 	%r1196, [%r1195];
	add.s32 	%r1197, %r1196, %r1862;
	min.s32 	%r124, %r1197, %r107;
	st.shared.u32 	[%r3], %r124;
	add.s32 	%r1198, %r1196, %r1863;
	min.s32 	%r125, %r1198, %r108;
	st.shared.u32 	[%r3+256], %r125;
	add.s32 	%r1199, %r1196, %r1864;
	min.s32 	%r126, %r1199, %r109;
	st.shared.u32 	[%r3+512], %r126;
	add.s32 	%r1200, %r1196, %r1865;
	min.s32 	%r127, %r1200, %r110;
	st.shared.u32 	[%r3+768], %r127;
	@%p9 bra 	$L__BB1_23;
	ld.shared.u32 	%r1867, [%r8+16412];
	ld.shared.u32 	%r1868, [%r8+16668];
	ld.shared.u32 	%r1869, [%r8+16924];
	ld.shared.u32 	%r1870, [%r8+17180];
	mov.b32 	%r1871, 8640;
	bra.uni 	$L__BB1_24;
$L__BB1_23:
	ld.shared.u32 	%r1867, [%r8+32796];
	ld.shared.u32 	%r1868, [%r8+33052];
	ld.shared.u32 	%r1869, [%r8+33308];
	ld.shared.u32 	%r1870, [%r8+33564];
	mov.b32 	%r1871, 448;
$L__BB1_24:
	setp.eq.s32 	%p10, %r2, 0;
	add.s32 	%r1203, %r1871, %r1;
	shl.b32 	%r1204, %r1203, 2;
	add.s32 	%r1206, %r1105, %r1204;
	ld.shared.u32 	%r1207, [%r1206];
	add.s32 	%r1208, %r1207, %r1867;
	min.s32 	%r141, %r1208, %r124;
	st.shared.u32 	[%r3], %r141;
	add.s32 	%r1209, %r1207, %r1868;
	min.s32 	%r142, %r1209, %r125;
	st.shared.u32 	[%r3+256], %r142;
	add.s32 	%r1210, %r1207, %r1869;
	min.s32 	%r143, %r1210, %r126;
	st.shared.u32 	[%r3+512], %r143;
	add.s32 	%r1211, %r1207, %r1870;
	min.s32 	%r144, %r1211, %r127;
	st.shared.u32 	[%r3+768], %r144;
	@%p10 bra 	$L__BB1_26;
	ld.shared.u32 	%r1872, [%r8+16416];
	ld.shared.u32 	%r1873, [%r8+16672];
	ld.shared.u32 	%r1874, [%r8+16928];
	ld.shared.u32 	%r1875, [%r8+17184];
	mov.b32 	%r1876, 8704;
	bra.uni 	$L__BB1_27;
$L__BB1_26:
	ld.shared.u32 	%r1872, [%r8+32800];
	ld.shared.u32 	%r1873, [%r8+33056];
	ld.shared.u32 	%r1874, [%r8+33312];
	ld.shared.u32 	%r1875, [%r8+33568];
	mov.b32 	%r1876, 512;
$L__BB1_27:
	setp.eq.s32 	%p11, %r2, 0;
	add.s32 	%r1214, %r1876, %r1;
	shl.b32 	%r1215, %r1214, 2;
	add.s32 	%r1217, %r1105, %r1215;
	ld.shared.u32 	%r1218, [%r1217];
	add.s32 	%r1219, %r1218, %r1872;
	min.s32 	%r158, %r1219, %r141;
	st.shared.u32 	[%r3], %r158;
	add.s32 	%r1220, %r1218, %r1873;
	min.s32 	%r159, %r1220, %r142;
	st.shared.u32 	[%r3+256], %r159;
	add.s32 	%r1221, %r1218, %r1874;
	min.s32 	%r160, %r1221, %r143;
	st.shared.u32 	[%r3+512], %r160;
	add.s32 	%r1222, %r1218, %r1875;
	min.s32 	%r161, %r1222, %r144;
	st.shared.u32 	[%r3+768], %r161;
	@%p11 bra 	$L__BB1_29;
	ld.shared.u32 	%r1877, [%r8+16420];
	ld.shared.u32 	%r1878, [%r8+16676];
	ld.shared.u32 	%r1879, [%r8+16932];
	ld.shared.u32 	%r1880, [%r8+17188];
	mov.b32 	%r1881, 8768;
	bra.uni 	$L__BB1_30;
$L__BB1_29:
	ld.shared.u32 	%r1877, [%r8+32804];
	ld.shared.u32 	%r1878, [%r8+33060];
	ld.shared.u32 	%r1879, [%r8+33316];
	ld.shared.u32 	%r1880, [%r8+33572];
	mov.b32 	%r1881, 576;
$L__BB1_30:
	setp.eq.s32 	%p12, %r2, 0;
	add.s32 	%r1225, %r1881, %r1;
	shl.b32 	%r1226, %r1225, 2;
	add.s32 	%r1228, %r1105, %r1226;
	ld.shared.u32 	%r1229, [%r1228];
	add.s32 	%r1230, %r1229, %r1877;
	min.s32 	%r175, %r1230, %r158;
	st.shared.u32 	[%r3], %r175;
	add.s32 	%r1231, %r1229, %r1878;
	min.s32 	%r176, %r1231, %r159;
	st.shared.u32 	[%r3+256], %r176;
	add.s32 	%r1232, %r1229, %r1879;
	min.s32 	%r177, %r1232, %r160;
	st.shared.u32 	[%r3+512], %r177;
	add.s32 	%r1233, %r1229, %r1880;
	min.s32 	%r178, %r1233, %r161;
	st.shared.u32 	[%r3+768], %r178;
	@%p12 bra 	$L__BB1_32;
	ld.shared.u32 	%r1882, [%r8+16424];
	ld.shared.u32 	%r1883, [%r8+16680];
	ld.shared.u32 	%r1884, [%r8+16936];
	ld.shared.u32 	%r1885, [%r8+17192];
	mov.b32 	%r1886, 8832;
	bra.uni 	$L__BB1_33;
$L__BB1_32:
	ld.shared.u32 	%r1882, [%r8+32808];
	ld.shared.u32 	%r1883, [%r8+33064];
	ld.shared.u32 	%r1884, [%r8+33320];
	ld.shared.u32 	%r1885, [%r8+33576];
	mov.b32 	%r1886, 640;
$L__BB1_33:
	setp.eq.s32 	%p13, %r2, 0;
	add.s32 	%r1236, %r1886, %r1;
	shl.b32 	%r1237, %r1236, 2;
	add.s32 	%r1239, %r1105, %r1237;
	ld.shared.u32 	%r1240, [%r1239];
	add.s32 	%r1241, %r1240, %r1882;
	min.s32 	%r192, %r1241, %r175;
	st.shared.u32 	[%r3], %r192;
	add.s32 	%r1242, %r1240, %r1883;
	min.s32 	%r193, %r1242, %r176;
	st.shared.u32 	[%r3+256], %r193;
	add.s32 	%r1243, %r1240, %r1884;
	min.s32 	%r194, %r1243, %r177;
	st.shared.u32 	[%r3+512], %r194;
	add.s32 	%r1244, %r1240, %r1885;
	min.s32 	%r195, %r1244, %r178;
	st.shared.u32 	[%r3+768], %r195;
	@%p13 bra 	$L__BB1_35;
	ld.shared.u32 	%r1887, [%r8+16428];
	ld.shared.u32 	%r1888, [%r8+16684];
	ld.shared.u32 	%r1889, [%r8+16940];
	ld.shared.u32 	%r1890, [%r8+17196];
	mov.b32 	%r1891, 8896;
	bra.uni 	$L__BB1_36;
$L__BB1_35:
	ld.shared.u32 	%r1887, [%r8+32812];
	ld.shared.u32 	%r1888, [%r8+33068];
	ld.shared.u32 	%r1889, [%r8+33324];
	ld.shared.u32 	%r1890, [%r8+33580];
	mov.b32 	%r1891, 704;
$L__BB1_36:
	setp.eq.s32 	%p14, %r2, 0;
	add.s32 	%r1247, %r1891, %r1;
	shl.b32 	%r1248, %r1247, 2;
	add.s32 	%r1250, %r1105, %r1248;
	ld.shared.u32 	%r1251, [%r1250];
	add.s32 	%r1252, %r1251, %r1887;
	min.s32 	%r209, %r1252, %r192;
	st.shared.u32 	[%r3], %r209;
	add.s32 	%r1253, %r1251, %r1888;
	min.s32 	%r210, %r1253, %r193;
	st.shared.u32 	[%r3+256], %r210;
	add.s32 	%r1254, %r1251, %r1889;
	min.s32 	%r211, %r1254, %r194;
	st.shared.u32 	[%r3+512], %r211;
	add.s32 	%r1255, %r1251, %r1890;
	min.s32 	%r212, %r1255, %r195;
	st.shared.u32 	[%r3+768], %r212;
	@%p14 bra 	$L__BB1_38;
	ld.shared.u32 	%r1892, [%r8+16432];
	ld.shared.u32 	%r1893, [%r8+16688];
	ld.shared.u32 	%r1894, [%r8+16944];
	ld.shared.u32 	%r1895, [%r8+17200];
	mov.b32 	%r1896, 8960;
	bra.uni 	$L__BB1_39;
$L__BB1_38:
	ld.shared.u32 	%r1892, [%r8+32816];
	ld.shared.u32 	%r1893, [%r8+33072];
	ld.shared.u32 	%r1894, [%r8+33328];
	ld.shared.u32 	%r1895, [%r8+33584];
	mov.b32 	%r1896, 768;
$L__BB1_39:
	setp.eq.s32 	%p15, %r2, 0;
	add.s32 	%r1258, %r1896, %r1;
	shl.b32 	%r1259, %r1258, 2;
	add.s32 	%r1261, %r1105, %r1259;
	ld.shared.u32 	%r1262, [%r1261];
	add.s32 	%r1263, %r1262, %r1892;
	min.s32 	%r226, %r1263, %r209;
	st.shared.u32 	[%r3], %r226;
	add.s32 	%r1264, %r1262, %r1893;
	min.s32 	%r227, %r1264, %r210;
	st.shared.u32 	[%r3+256], %r227;
	add.s32 	%r1265, %r1262, %r1894;
	min.s32 	%r228, %r1265, %r211;
	st.shared.u32 	[%r3+512], %r228;
	add.s32 	%r1266, %r1262, %r1895;
	min.s32 	%r229, %r1266, %r212;
	st.shared.u32 	[%r3+768], %r229;
	@%p15 bra 	$L__BB1_41;
	ld.shared.u32 	%r1897, [%r8+16436];
	ld.shared.u32 	%r1898, [%r8+16692];
	ld.shared.u32 	%r1899, [%r8+16948];
	ld.shared.u32 	%r1900, [%r8+17204];
	mov.b32 	%r1901, 9024;
	bra.uni 	$L__BB1_42;
$L__BB1_41:
	ld.shared.u32 	%r1897, [%r8+32820];
	ld.shared.u32 	%r1898, [%r8+33076];
	ld.shared.u32 	%r1899, [%r8+33332];
	ld.shared.u32 	%r1900, [%r8+33588];
	mov.b32 	%r1901, 832;
$L__BB1_42:
	setp.eq.s32 	%p16, %r2, 0;
	add.s32 	%r1269, %r1901, %r1;
	shl.b32 	%r1270, %r1269, 2;
	add.s32 	%r1272, %r1105, %r1270;
	ld.shared.u32 	%r1273, [%r1272];
	add.s32 	%r1274, %r1273, %r1897;
	min.s32 	%r243, %r1274, %r226;
	st.shared.u32 	[%r3], %r243;
	add.s32 	%r1275, %r1273, %r1898;
	min.s32 	%r244, %r1275, %r227;
	st.shared.u32 	[%r3+256], %r244;
	add.s32 	%r1276, %r1273, %r1899;
	min.s32 	%r245, %r1276, %r228;
	st.shared.u32 	[%r3+512], %r245;
	add.s32 	%r1277, %r1273, %r1900;
	min.s32 	%r246, %r1277, %r229;
	st.shared.u32 	[%r3+768], %r246;
	@%p16 bra 	$L__BB1_44;
	ld.shared.u32 	%r1902, [%r8+16440];
	ld.shared.u32 	%r1903, [%r8+16696];
	ld.shared.u32 	%r1904, [%r8+16952];
	ld.shared.u32 	%r1905, [%r8+17208];
	mov.b32 	%r1906, 9088;
	bra.uni 	$L__BB1_45;
$L__BB1_44:
	ld.shared.u32 	%r1902, [%r8+32824];
	ld.shared.u32 	%r1903, [%r8+33080];
	ld.shared.u32 	%r1904, [%r8+33336];
	ld.shared.u32 	%r1905, [%r8+33592];
	mov.b32 	%r1906, 896;
$L__BB1_45:
	setp.eq.s32 	%p17, %r2, 0;
	add.s32 	%r1280, %r1906, %r1;
	shl.b32 	%r1281, %r1280, 2;
	add.s32 	%r1283, %r1105, %r1281;
	ld.shared.u32 	%r1284, [%r1283];
	add.s32 	%r1285, %r1284, %r1902;
	min.s32 	%r260, %r1285, %r243;
	st.shared.u32 	[%r3], %r260;
	add.s32 	%r1286, %r1284, %r1903;
	min.s32 	%r261, %r1286, %r244;
	st.shared.u32 	[%r3+256], %r261;
	add.s32 	%r1287, %r1284, %r1904;
	min.s32 	%r262, %r1287, %r245;
	st.shared.u32 	[%r3+512], %r262;
	add.s32 	%r1288, %r1284, %r1905;
	min.s32 	%r263, %r1288, %r246;
	st.shared.u32 	[%r3+768], %r263;
	@%p17 bra 	$L__BB1_47;
	ld.shared.u32 	%r1907, [%r8+16444];
	ld.shared.u32 	%r1908, [%r8+16700];
	ld.shared.u32 	%r1909, [%r8+16956];
	ld.shared.u32 	%r1910, [%r8+17212];
	mov.b32 	%r1911, 9152;
	bra.uni 	$L__BB1_48;
$L__BB1_47:
	ld.shared.u32 	%r1907, [%r8+32828];
	ld.shared.u32 	%r1908, [%r8+33084];
	ld.shared.u32 	%r1909, [%r8+33340];
	ld.shared.u32 	%r1910, [%r8+33596];
	mov.b32 	%r1911, 960;
$L__BB1_48:
	setp.eq.s32 	%p18, %r2, 0;
	add.s32 	%r1291, %r1911, %r1;
	shl.b32 	%r1292, %r1291, 2;
	add.s32 	%r1294, %r1105, %r1292;
	ld.shared.u32 	%r1295, [%r1294];
	add.s32 	%r1296, %r1295, %r1907;
	min.s32 	%r277, %r1296, %r260;
	st.shared.u32 	[%r3], %r277;
	add.s32 	%r1297, %r1295, %r1908;
	min.s32 	%r278, %r1297, %r261;
	st.shared.u32 	[%r3+256], %r278;
	add.s32 	%r1298, %r1295, %r1909;
	min.s32 	%r279, %r1298, %r262;
	st.shared.u32 	[%r3+512], %r279;
	add.s32 	%r1299, %r1295, %r1910;
	min.s32 	%r280, %r1299, %r263;
	st.shared.u32 	[%r3+768], %r280;
	@%p18 bra 	$L__BB1_50;
	ld.shared.u32 	%r1912, [%r8+16448];
	ld.shared.u32 	%r1913, [%r8+16704];
	ld.shared.u32 	%r1914, [%r8+16960];
	ld.shared.u32 	%r1915, [%r8+17216];
	mov.b32 	%r1916, 9216;
	bra.uni 	$L__BB1_51;
$L__BB1_50:
	ld.shared.u32 	%r1912, [%r8+32832];
	ld.shared.u32 	%r1913, [%r8+33088];
	ld.shared.u32 	%r1914, [%r8+33344];
	ld.shared.u32 	%r1915, [%r8+33600];
	mov.b32 	%r1916, 1024;
$L__BB1_51:
	setp.eq.s32 	%p19, %r2, 0;
	add.s32 	%r1302, %r1916, %r1;
	shl.b32 	%r1303, %r1302, 2;
	add.s32 	%r1305, %r1105, %r1303;
	ld.shared.u32 	%r1306, [%r1305];
	add.s32 	%r1307, %r1306, %r1912;
	min.s32 	%r294, %r1307, %r277;
	st.shared.u32 	[%r3], %r294;
	add.s32 	%r1308, %r1306, %r1913;
	min.s32 	%r295, %r1308, %r278;
	st.shared.u32 	[%r3+256], %r295;
	add.s32 	%r1309, %r1306, %r1914;
	min.s32 	%r296, %r1309, %r279;
	st.shared.u32 	[%r3+512], %r296;
	add.s32 	%r1310, %r1306, %r1915;
	min.s32 	%r297, %r1310, %r280;
	st.shared.u32 	[%r3+768], %r297;
	@%p19 bra 	$L__BB1_53;
	ld.shared.u32 	%r1917, [%r8+16452];
	ld.shared.u32 	%r1918, [%r8+16708];
	ld.shared.u32 	%r1919, [%r8+16964];
	ld.shared.u32 	%r1920, [%r8+17220];
	mov.b32 	%r1921, 9280;
	bra.uni 	$L__BB1_54;
$L__BB1_53:
	ld.shared.u32 	%r1917, [%r8+32836];
	ld.shared.u32 	%r1918, [%r8+33092];
	ld.shared.u32 	%r1919, [%r8+33348];
	ld.shared.u32 	%r1920, [%r8+33604];
	mov.b32 	%r1921, 1088;
$L__BB1_54:
	setp.eq.s32 	%p20, %r2, 0;
	add.s32 	%r1313, %r1921, %r1;
	shl.b32 	%r1314, %r1313, 2;
	add.s32 	%r1316, %r1105, %r1314;
	ld.shared.u32 	%r1317, [%r1316];
	add.s32 	%r1318, %r1317, %r1917;
	min.s32 	%r311, %r1318, %r294;
	st.shared.u32 	[%r3], %r311;
	add.s32 	%r1319, %r1317, %r1918;
	min.s32 	%r312, %r1319, %r295;
	st.shared.u32 	[%r3+256], %r312;
	add.s32 	%r1320, %r1317, %r1919;
	min.s32 	%r313, %r1320, %r296;
	st.shared.u32 	[%r3+512], %r313;
	add.s32 	%r1321, %r1317, %r1920;
	min.s32 	%r314, %r1321, %r297;
	st.shared.u32 	[%r3+768], %r314;
	@%p20 bra 	$L__BB1_56;
	ld.shared.u32 	%r1922, [%r8+16456];
	ld.shared.u32 	%r1923, [%r8+16712];
	ld.shared.u32 	%r1924, [%r8+16968];
	ld.shared.u32 	%r1925, [%r8+17224];
	mov.b32 	%r1926, 9344;
	bra.uni 	$L__BB1_57;
$L__BB1_56:
	ld.shared.u32 	%r1922, [%r8+32840];
	ld.shared.u32 	%r1923, [%r8+33096];
	ld.shared.u32 	%r1924, [%r8+33352];
	ld.shared.u32 	%r1925, [%r8+33608];
	mov.b32 	%r1926, 1152;
$L__BB1_57:
	setp.eq.s32 	%p21, %r2, 0;
	add.s32 	%r1324, %r1926, %r1;
	shl.b32 	%r1325, %r1324, 2;
	add.s32 	%r1327, %r1105, %r1325;
	ld.shared.u32 	%r1328, [%r1327];
	add.s32 	%r1329, %r1328, %r1922;
	min.s32 	%r328, %r1329, %r311;
	st.shared.u32 	[%r3], %r328;
	add.s32 	%r1330, %r1328, %r1923;
	min.s32 	%r329, %r1330, %r312;
	st.shared.u32 	[%r3+256], %r329;
	add.s32 	%r1331, %r1328, %r1924;
	min.s32 	%r330, %r1331, %r313;
	st.shared.u32 	[%r3+512], %r330;
	add.s32 	%r1332, %r1328, %r1925;
	min.s32 	%r331, %r1332, %r314;
	st.shared.u32 	[%r3+768], %r331;
	@%p21 bra 	$L__BB1_59;
	ld.shared.u32 	%r1927, [%r8+16460];
	ld.shared.u32 	%r1928, [%r8+16716];
	ld.shared.u32 	%r1929, [%r8+16972];
	ld.shared.u32 	%r1930, [%r8+17228];
	mov.b32 	%r1931, 9408;
	bra.uni 	$L__BB1_60;
$L__BB1_59:
	ld.shared.u32 	%r1927, [%r8+32844];
	ld.shared.u32 	%r1928, [%r8+33100];
	ld.shared.u32 	%r1929, [%r8+33356];
	ld.shared.u32 	%r1930, [%r8+33612];
	mov.b32 	%r1931, 1216;
$L__BB1_60:
	setp.eq.s32 	%p22, %r2, 0;
	add.s32 	%r1335, %r1931, %r1;
	shl.b32 	%r1336, %r1335, 2;
	add.s32 	%r1338, %r1105, %r1336;
	ld.shared.u32 	%r1339, [%r1338];
	add.s32 	%r1340, %r1339, %r1927;
	min.s32 	%r345, %r1340, %r328;
	st.shared.u32 	[%r3], %r345;
	add.s32 	%r1341, %r1339, %r1928;
	min.s32 	%r346, %r1341, %r329;
	st.shared.u32 	[%r3+256], %r346;
	add.s32 	%r1342, %r1339, %r1929;
	min.s32 	%r347, %r1342, %r330;
	st.shared.u32 	[%r3+512], %r347;
	add.s32 	%r1343, %r1339, %r1930;
	min.s32 	%r348, %r1343, %r331;
	st.shared.u32 	[%r3+768], %r348;
	@%p22 bra 	$L__BB1_62;
	ld.shared.u32 	%r1932, [%r8+16464];
	ld.shared.u32 	%r1933, [%r8+16720];
	ld.shared.u32 	%r1934, [%r8+16976];
	ld.shared.u32 	%r1935, [%r8+17232];
	mov.b32 	%r1936, 9472;
	bra.uni 	$L__BB1_63;
$L__BB1_62:
	ld.shared.u32 	%r1932, [%r8+32848];
	ld.shared.u32 	%r1933, [%r8+33104];
	ld.shared.u32 	%r1934, [%r8+33360];
	ld.shared.u32 	%r1935, [%r8+33616];
	mov.b32 	%r1936, 1280;
$L__BB1_63:
	setp.eq.s32 	%p23, %r2, 0;
	add.s32 	%r1346, %r1936, %r1;
	shl.b32 	%r1347, %r1346, 2;
	add.s32 	%r1349, %r1105, %r1347;
	ld.shared.u32 	%r1350, [%r1349];
	add.s32 	%r1351, %r1350, %r1932;
	min.s32 	%r362, %r1351, %r345;
	st.shared.u32 	[%r3], %r362;
	add.s32 	%r1352, %r1350, %r1933;
	min.s32 	%r363, %r1352, %r346;
	st.shared.u32 	[%r3+256], %r363;
	add.s32 	%r1353, %r1350, %r1934;
	min.s32 	%r364, %r1353, %r347;
	st.shared.u32 	[%r3+512], %r364;
	add.s32 	%r1354, %r1350, %r1935;
	min.s32 	%r365, %r1354, %r348;
	st.shared.u32 	[%r3+768], %r365;
	@%p23 bra 	$L__BB1_65;
	ld.shared.u32 	%r1937, [%r8+16468];
	ld.shared.u32 	%r1938, [%r8+16724];
	ld.shared.u32 	%r1939, [%r8+16980];
	ld.shared.u32 	%r1940, [%r8+17236];
	mov.b32 	%r1941, 9536;
	bra.uni 	$L__BB1_66;
$L__BB1_65:
	ld.shared.u32 	%r1937, [%r8+32852];
	ld.shared.u32 	%r1938, [%r8+33108];
	ld.shared.u32 	%r1939, [%r8+33364];
	ld.shared.u32 	%r1940, [%r8+33620];
	mov.b32 	%r1941, 1344;
$L__BB1_66:
	setp.eq.s32 	%p24, %r2, 0;
	add.s32 	%r1357, %r1941, %r1;
	shl.b32 	%r1358, %r1357, 2;
	add.s32 	%r1360, %r1105, %r1358;
	ld.shared.u32 	%r1361, [%r1360];
	add.s32 	%r1362, %r1361, %r1937;
	min.s32 	%r379, %r1362, %r362;
	st.shared.u32 	[%r3], %r379;
	add.s32 	%r1363, %r1361, %r1938;
	min.s32 	%r380, %r1363, %r363;
	st.shared.u32 	[%r3+256], %r380;
	add.s32 	%r1364, %r1361, %r1939;
	min.s32 	%r381, %r1364, %r364;
	st.shared.u32 	[%r3+512], %r381;
	add.s32 	%r1365, %r1361, %r1940;
	min.s32 	%r382, %r1365, %r365;
	st.shared.u32 	[%r3+768], %r382;
	@%p24 bra 	$L__BB1_68;
	ld.shared.u32 	%r1942, [%r8+16472];
	ld.shared.u32 	%r1943, [%r8+16728];
	ld.shared.u32 	%r1944, [%r8+16984];
	ld.shared.u32 	%r1945, [%r8+17240];
	mov.b32 	%r1946, 9600;
	bra.uni 	$L__BB1_69;
$L__BB1_68:
	ld.shared.u32 	%r1942, [%r8+32856];
	ld.shared.u32 	%r1943, [%r8+33112];
	ld.shared.u32 	%r1944, [%r8+33368];
	ld.shared.u32 	%r1945, [%r8+33624];
	mov.b32 	%r1946, 1408;
$L__BB1_69:
	setp.eq.s32 	%p25, %r2, 0;
	add.s32 	%r1368, %r1946, %r1;
	shl.b32 	%r1369, %r1368, 2;
	add.s32 	%r1371, %r1105, %r1369;
	ld.shared.u32 	%r1372, [%r1371];
	add.s32 	%r1373, %r1372, %r1942;
	min.s32 	%r396, %r1373, %r379;
	st.shared.u32 	[%r3], %r396;
	add.s32 	%r1374, %r1372, %r1943;
	min.s32 	%r397, %r1374, %r380;
	st.shared.u32 	[%r3+256], %r397;
	add.s32 	%r1375, %r1372, %r1944;
	min.s32 	%r398, %r1375, %r381;
	st.shared.u32 	[%r3+512], %r398;
	add.s32 	%r1376, %r1372, %r1945;
	min.s32 	%r399, %r1376, %r382;
	st.shared.u32 	[%r3+768], %r399;
	@%p25 bra 	$L__BB1_71;
	ld.shared.u32 	%r1947, [%r8+16476];
	ld.shared.u32 	%r1948, [%r8+16732];
	ld.shared.u32 	%r1949, [%r8+16988];
	ld.shared.u32 	%r1950, [%r8+17244];
	mov.b32 	%r1951, 9664;
	bra.uni 	$L__BB1_72;
$L__BB1_71:
	ld.shared.u32 	%r1947, [%r8+32860];
	ld.shared.u32 	%r1948, [%r8+33116];
	ld.shared.u32 	%r1949, [%r8+33372];
	ld.shared.u32 	%r1950, [%r8+33628];
	mov.b32 	%r1951, 1472;
$L__BB1_72:
	setp.eq.s32 	%p26, %r2, 0;
	add.s32 	%r1379, %r1951, %r1;
	shl.b32 	%r1380, %r1379, 2;
	add.s32 	%r1382, %r1105, %r1380;
	ld.shared.u32 	%r1383, [%r1382];
	add.s32 	%r1384, %r1383, %r1947;
	min.s32 	%r413, %r1384, %r396;
	st.shared.u32 	[%r3], %r413;
	add.s32 	%r1385, %r1383, %r1948;
	min.s32 	%r414, %r1385, %r397;
	st.shared.u32 	[%r3+256], %r414;
	add.s32 	%r1386, %r1383, %r1949;
	min.s32 	%r415, %r1386, %r398;
	st.shared.u32 	[%r3+512], %r415;
	add.s32 	%r1387, %r1383, %r1950;
	min.s32 	%r416, %r1387, %r399;
	st.shared.u32 	[%r3+768], %r416;
	@%p26 bra 	$L__BB1_74;
	ld.shared.u32 	%r1952, [%r8+16480];
	ld.shared.u32 	%r1953, [%r8+16736];
	ld.shared.u32 	%r1954, [%r8+16992];
	ld.shared.u32 	%r1955, [%r8+17248];
	mov.b32 	%r1956, 9728;
	bra.uni 	$L__BB1_75;
$L__BB1_74:
	ld.shared.u32 	%r1952, [%r8+32864];
	ld.shared.u32 	%r1953, [%r8+33120];
	ld.shared.u32 	%r1954, [%r8+33376];
	ld.shared.u32 	%r1955, [%r8+33632];
	mov.b32 	%r1956, 1536;
$L__BB1_75:
	setp.eq.s32 	%p27, %r2, 0;
	add.s32 	%r1390, %r1956, %r1;
	shl.b32 	%r1391, %r1390, 2;
	add.s32 	%r1393, %r1105, %r1391;
	ld.shared.u32 	%r1394, [%r1393];
	add.s32 	%r1395, %r1394, %r1952;
	min.s32 	%r430, %r1395, %r413;
	st.shared.u32 	[%r3], %r430;
	add.s32 	%r1396, %r1394, %r1953;
	min.s32 	%r431, %r1396, %r414;
	st.shared.u32 	[%r3+256], %r431;
	add.s32 	%r1397, %r1394, %r1954;
	min.s32 	%r432, %r1397, %r415;
	st.shared.u32 	[%r3+512], %r432;
	add.s32 	%r1398, %r1394, %r1955;
	min.s32 	%r433, %r1398, %r416;
	st.shared.u32 	[%r3+768], %r433;
	@%p27 bra 	$L__BB1_77;
	ld.shared.u32 	%r1957, [%r8+16484];
	ld.shared.u32 	%r1958, [%r8+16740];
	ld.shared.u32 	%r1959, [%r8+16996];
	ld.shared.u32 	%r1960, [%r8+17252];
	mov.b32 	%r1961, 9792;
	bra.uni 	$L__BB1_78;
$L__BB1_77:
	ld.shared.u32 	%r1957, [%r8+32868];
	ld.shared.u32 	%r1958, [%r8+33124];
	ld.shared.u32 	%r1959, [%r8+33380];
	ld.shared.u32 	%r1960, [%r8+33636];
	mov.b32 	%r1961, 1600;
$L__BB1_78:
	setp.eq.s32 	%p28, %r2, 0;
	add.s32 	%r1401, %r1961, %r1;
	shl.b32 	%r1402, %r1401, 2;
	add.s32 	%r1404, %r1105, %r1402;
	ld.shared.u32 	%r1405, [%r1404];
	add.s32 	%r1406, %r1405, %r1957;
	min.s32 	%r447, %r1406, %r430;
	st.shared.u32 	[%r3], %r447;
	add.s32 	%r1407, %r1405, %r1958;
	min.s32 	%r448, %r1407, %r431;
	st.shared.u32 	[%r3+256], %r448;
	add.s32 	%r1408, %r1405, %r1959;
	min.s32 	%r449, %r1408, %r432;
	st.shared.u32 	[%r3+512], %r449;
	add.s32 	%r1409, %r1405, %r1960;
	min.s32 	%r450, %r1409, %r433;
	st.shared.u32 	[%r3+768], %r450;
	@%p28 bra 	$L__BB1_80;
	ld.shared.u32 	%r1962, [%r8+16488];
	ld.shared.u32 	%r1963, [%r8+16744];
	ld.shared.u32 	%r1964, [%r8+17000];
	ld.shared.u32 	%r1965, [%r8+17256];
	mov.b32 	%r1966, 9856;
	bra.uni 	$L__BB1_81;
$L__BB1_80:
	ld.shared.u32 	%r1962, [%r8+32872];
	ld.shared.u32 	%r1963, [%r8+33128];
	ld.shared.u32 	%r1964, [%r8+33384];
	ld.shared.u32 	%r1965, [%r8+33640];
	mov.b32 	%r1966, 1664;
$L__BB1_81:
	setp.eq.s32 	%p29, %r2, 0;
	add.s32 	%r1412, %r1966, %r1;
	shl.b32 	%r1413, %r1412, 2;
	add.s32 	%r1415, %r1105, %r1413;
	ld.shared.u32 	%r1416, [%r1415];
	add.s32 	%r1417, %r1416, %r1962;
	min.s32 	%r464, %r1417, %r447;
	st.shared.u32 	[%r3], %r464;
	add.s32 	%r1418, %r1416, %r1963;
	min.s32 	%r465, %r1418, %r448;
	st.shared.u32 	[%r3+256], %r465;
	add.s32 	%r1419, %r1416, %r1964;
	min.s32 	%r466, %r1419, %r449;
	st.shared.u32 	[%r3+512], %r466;
	add.s32 	%r1420, %r1416, %r1965;
	min.s32 	%r467, %r1420, %r450;
	st.shared.u32 	[%r3+768], %r467;
	@%p29 bra 	$L__BB1_83;
	ld.shared.u32 	%r1967, [%r8+16492];
	ld.shared.u32 	%r1968, [%r8+16748];
	ld.shared.u32 	%r1969, [%r8+17004];
	ld.shared.u32 	%r1970, [%r8+17260];
	mov.b32 	%r1971, 9920;
	bra.uni 	$L__BB1_84;
$L__BB1_83:
	ld.shared.u32 	%r1967, [%r8+32876];
	ld.shared.u32 	%r1968, [%r8+33132];
	ld.shared.u32 	%r1969, [%r8+33388];
	ld.shared.u32 	%r1970, [%r8+33644];
	mov.b32 	%r1971, 1728;
$L__BB1_84:
	setp.eq.s32 	%p30, %r2, 0;
	add.s32 	%r1423, %r1971, %r1;
	shl.b32 	%r1424, %r1423, 2;
	add.s32 	%r1426, %r1105, %r1424;
	ld.shared.u32 	%r1427, [%r1426];
	add.s32 	%r1428, %r1427, %r1967;
	min.s32 	%r481, %r1428, %r464;
	st.shared.u32 	[%r3], %r481;
	add.s32 	%r1429, %r1427, %r1968;
	min.s32 	%r482, %r1429, %r465;
	st.shared.u32 	[%r3+256], %r482;
	add.s32 	%r1430, %r1427, %r1969;
	min.s32 	%r483, %r1430, %r466;
	st.shared.u32 	[%r3+512], %r483;
	add.s32 	%r1431, %r1427, %r1970;
	min.s32 	%r484, %r1431, %r467;
	st.shared.u32 	[%r3+768], %r484;
	@%p30 bra 	$L__BB1_86;
	ld.shared.u32 	%r1972, [%r8+16496];
	ld.shared.u32 	%r1973, [%r8+16752];
	ld.shared.u32 	%r1974, [%r8+17008];
	ld.shared.u32 	%r1975, [%r8+17264];
	mov.b32 	%r1976, 9984;
	bra.uni 	$L__BB1_87;
$L__BB1_86:
	ld.shared.u32 	%r1972, [%r8+32880];
	ld.shared.u32 	%r1973, [%r8+33136];
	ld.shared.u32 	%r1974, [%r8+33392];
	ld.shared.u32 	%r1975, [%r8+33648];
	mov.b32 	%r1976, 1792;
$L__BB1_87:
	setp.eq.s32 	%p31, %r2, 0;
	add.s32 	%r1434, %r1976, %r1;
	shl.b32 	%r1435, %r1434, 2;
	add.s32 	%r1437, %r1105, %r1435;
	ld.shared.u32 	%r1438, [%r1437];
	add.s32 	%r1439, %r1438, %r1972;
	min.s32 	%r498, %r1439, %r481;
	st.shared.u32 	[%r3], %r498;
	add.s32 	%r1440, %r1438, %r1973;
	min.s32 	%r499, %r1440, %r482;
	st.shared.u32 	[%r3+256], %r499;
	add.s32 	%r1441, %r1438, %r1974;
	min.s32 	%r500, %r1441, %r483;
	st.shared.u32 	[%r3+512], %r500;
	add.s32 	%r1442, %r1438, %r1975;
	min.s32 	%r501, %r1442, %r484;
	st.shared.u32 	[%r3+768], %r501;
	@%p31 bra 	$L__BB1_89;
	ld.shared.u32 	%r1977, [%r8+16500];
	ld.shared.u32 	%r1978, [%r8+16756];
	ld.shared.u32 	%r1979, [%r8+17012];
	ld.shared.u32 	%r1980, [%r8+17268];
	mov.b32 	%r1981, 10048;
	bra.uni 	$L__BB1_90;
$L__BB1_89:
	ld.shared.u32 	%r1977, [%r8+32884];
	ld.shared.u32 	%r1978, [%r8+33140];
	ld.shared.u32 	%r1979, [%r8+33396];
	ld.shared.u32 	%r1980, [%r8+33652];
	mov.b32 	%r1981, 1856;
$L__BB1_90:
	setp.eq.s32 	%p32, %r2, 0;
	add.s32 	%r1445, %r1981, %r1;
	shl.b32 	%r1446, %r1445, 2;
	add.s32 	%r1448, %r1105, %r1446;
	ld.shared.u32 	%r1449, [%r1448];
	add.s32 	%r1450, %r1449, %r1977;
	min.s32 	%r515, %r1450, %r498;
	st.shared.u32 	[%r3], %r515;
	add.s32 	%r1451, %r1449, %r1978;
	min.s32 	%r516, %r1451, %r499;
	st.shared.u32 	[%r3+256], %r516;
	add.s32 	%r1452, %r1449, %r1979;
	min.s32 	%r517, %r1452, %r500;
	st.shared.u32 	[%r3+512], %r517;
	add.s32 	%r1453, %r1449, %r1980;
	min.s32 	%r518, %r1453, %r501;
	st.shared.u32 	[%r3+768], %r518;
	@%p32 bra 	$L__BB1_92;
	ld.shared.u32 	%r1982, [%r8+16504];
	ld.shared.u32 	%r1983, [%r8+16760];
	ld.shared.u32 	%r1984, [%r8+17016];
	ld.shared.u32 	%r1985, [%r8+17272];
	mov.b32 	%r1986, 10112;
	bra.uni 	$L__BB1_93;
$L__BB1_92:
	ld.shared.u32 	%r1982, [%r8+32888];
	ld.shared.u32 	%r1983, [%r8+33144];
	ld.shared.u32 	%r1984, [%r8+33400];
	ld.shared.u32 	%r1985, [%r8+33656];
	mov.b32 	%r1986, 1920;
$L__BB1_93:
	setp.eq.s32 	%p33, %r2, 0;
	add.s32 	%r1456, %r1986, %r1;
	shl.b32 	%r1457, %r1456, 2;
	add.s32 	%r1459, %r1105, %r1457;
	ld.shared.u32 	%r1460, [%r1459];
	add.s32 	%r1461, %r1460, %r1982;
	min.s32 	%r532, %r1461, %r515;
	st.shared.u32 	[%r3], %r532;
	add.s32 	%r1462, %r1460, %r1983;
	min.s32 	%r533, %r1462, %r516;
	st.shared.u32 	[%r3+256], %r533;
	add.s32 	%r1463, %r1460, %r1984;
	min.s32 	%r534, %r1463, %r517;
	st.shared.u32 	[%r3+512], %r534;
	add.s32 	%r1464, %r1460, %r1985;
	min.s32 	%r535, %r1464, %r518;
	st.shared.u32 	[%r3+768], %r535;
	@%p33 bra 	$L__BB1_95;
	ld.shared.u32 	%r1987, [%r8+16508];
	ld.shared.u32 	%r1988, [%r8+16764];
	ld.shared.u32 	%r1989, [%r8+17020];
	ld.shared.u32 	%r1990, [%r8+17276];
	mov.b32 	%r1991, 10176;
	bra.uni 	$L__BB1_96;
$L__BB1_95:
	ld.shared.u32 	%r1987, [%r8+32892];
	ld.shared.u32 	%r1988, [%r8+33148];
	ld.shared.u32 	%r1989, [%r8+33404];
	ld.shared.u32 	%r1990, [%r8+33660];
	mov.b32 	%r1991, 1984;
$L__BB1_96:
	setp.eq.s32 	%p34, %r2, 0;
	add.s32 	%r1467, %r1991, %r1;
	shl.b32 	%r1468, %r1467, 2;
	add.s32 	%r1470, %r1105, %r1468;
	ld.shared.u32 	%r1471, [%r1470];
	add.s32 	%r1472, %r1471, %r1987;
	min.s32 	%r549, %r1472, %r532;
	st.shared.u32 	[%r3], %r549;
	add.s32 	%r1473, %r1471, %r1988;
	min.s32 	%r550, %r1473, %r533;
	st.shared.u32 	[%r3+256], %r550;
	add.s32 	%r1474, %r1471, %r1989;
	min.s32 	%r551, %r1474, %r534;
	st.shared.u32 	[%r3+512], %r551;
	add.s32 	%r1475, %r1471, %r1990;
	min.s32 	%r552, %r1475, %r535;
	st.shared.u32 	[%r3+768], %r552;
	@%p34 bra 	$L__BB1_98;
	ld.shared.u32 	%r1992, [%r8+16512];
	ld.shared.u32 	%r1993, [%r8+16768];
	ld.shared.u32 	%r1994, [%r8+17024];
	ld.shared.u32 	%r1995, [%r8+17280];
	mov.b32 	%r1996, 10240;
	bra.uni 	$L__BB1_99;
$L__BB1_98:
	ld.shared.u32 	%r1992, [%r8+32896];
	ld.shared.u32 	%r1993, [%r8+33152];
	ld.shared.u32 	%r1994, [%r8+33408];
	ld.shared.u32 	%r1995, [%r8+33664];
	mov.b32 	%r1996, 2048;
$L__BB1_99:
	setp.eq.s32 	%p35, %r2, 0;
	add.s32 	%r1478, %r1996, %r1;
	shl.b32 	%r1479, %r1478, 2;
	add.s32 	%r1481, %r1105, %r1479;
	ld.shared.u32 	%r1482, [%r1481];
	add.s32 	%r1483, %r1482, %r1992;
	min.s32 	%r566, %r1483, %r549;
	st.shared.u32 	[%r3], %r566;
	add.s32 	%r1484, %r1482, %r1993;
	min.s32 	%r567, %r1484, %r550;
	st.shared.u32 	[%r3+256], %r567;
	add.s32 	%r1485, %r1482, %r1994;
	min.s32 	%r568, %r1485, %r551;
	st.shared.u32 	[%r3+512], %r568;
	add.s32 	%r1486, %r1482, %r1995;
	min.s32 	%r569, %r1486, %r552;
	st.shared.u32 	[%r3+768], %r569;
	@%p35 bra 	$L__BB1_101;
	ld.shared.u32 	%r1997, [%r8+16516];
	ld.shared.u32 	%r1998, [%r8+16772];
	ld.shared.u32 	%r1999, [%r8+17028];
	ld.shared.u32 	%r2000, [%r8+17284];
	mov.b32 	%r2001, 10304;
	bra.uni 	$L__BB1_102;
$L__BB1_101:
	ld.shared.u32 	%r1997, [%r8+32900];
	ld.shared.u32 	%r1998, [%r8+33156];
	ld.shared.u32 	%r1999, [%r8+33412];
	ld.shared.u32 	%r2000, [%r8+33668];
	mov.b32 	%r2001, 2112;
$L__BB1_102:
	setp.eq.s32 	%p36, %r2, 0;
	add.s32 	%r1489, %r2001, %r1;
	shl.b32 	%r1490, %r1489, 2;
	add.s32 	%r1492, %r1105, %r1490;
	ld.shared.u32 	%r1493, [%r1492];
	add.s32 	%r1494, %r1493, %r1997;
	min.s32 	%r583, %r1494, %r566;
	st.shared.u32 	[%r3], %r583;
	add.s32 	%r1495, %r1493, %r1998;
	min.s32 	%r584, %r1495, %r567;
	st.shared.u32 	[%r3+256], %r584;
	add.s32 	%r1496, %r1493, %r1999;
	min.s32 	%r585, %r1496, %r568;
	st.shared.u32 	[%r3+512], %r585;
	add.s32 	%r1497, %r1493, %r2000;
	min.s32 	%r586, %r1497, %r569;
	st.shared.u32 	[%r3+768], %r586;
	@%p36 bra 	$L__BB1_104;
	ld.shared.u32 	%r2002, [%r8+16520];
	ld.shared.u32 	%r2003, [%r8+16776];
	ld.shared.u32 	%r2004, [%r8+17032];
	ld.shared.u32 	%r2005, [%r8+17288];
	mov.b32 	%r2006, 10368;
	bra.uni 	$L__BB1_105;
$L__BB1_104:
	ld.shared.u32 	%r2002, [%r8+32904];
	ld.shared.u32 	%r2003, [%r8+33160];
	ld.shared.u32 	%r2004, [%r8+33416];
	ld.shared.u32 	%r2005, [%r8+33672];
	mov.b32 	%r2006, 2176;
$L__BB1_105:
	setp.eq.s32 	%p37, %r2, 0;
	add.s32 	%r1500, %r2006, %r1;
	shl.b32 	%r1501, %r1500, 2;
	add.s32 	%r1503, %r1105, %r1501;
	ld.shared.u32 	%r1504, [%r1503];
	add.s32 	%r1505, %r1504, %r2002;
	min.s32 	%r600, %r1505, %r583;
	st.shared.u32 	[%r3], %r600;
	add.s32 	%r1506, %r1504, %r2003;
	min.s32 	%r601, %r1506, %r584;
	st.shared.u32 	[%r3+256], %r601;
	add.s32 	%r1507, %r1504, %r2004;
	min.s32 	%r602, %r1507, %r585;
	st.shared.u32 	[%r3+512], %r602;
	add.s32 	%r1508, %r1504, %r2005;
	min.s32 	%r603, %r1508, %r586;
	st.shared.u32 	[%r3+768], %r603;
	@%p37 bra 	$L__BB1_107;
	ld.shared.u32 	%r2007, [%r8+16524];
	ld.shared.u32 	%r2008, [%r8+16780];
	ld.shared.u32 	%r2009, [%r8+17036];
	ld.shared.u32 	%r2010, [%r8+17292];
	mov.b32 	%r2011, 10432;
	bra.uni 	$L__BB1_108;
$L__BB1_107:
	ld.shared.u32 	%r2007, [%r8+32908];
	ld.shared.u32 	%r2008, [%r8+33164];
	ld.shared.u32 	%r2009, [%r8+33420];
	ld.shared.u32 	%r2010, [%r8+33676];
	mov.b32 	%r2011, 2240;
$L__BB1_108:
	setp.eq.s32 	%p38, %r2, 0;
	add.s32 	%r1511, %r2011, %r1;
	shl.b32 	%r1512, %r1511, 2;
	add.s32 	%r1514, %r1105, %r1512;
	ld.shared.u32 	%r1515, [%r1514];
	add.s32 	%r1516, %r1515, %r2007;
	min.s32 	%r617, %r1516, %r600;
	st.shared.u32 	[%r3], %r617;
	add.s32 	%r1517, %r1515, %r2008;
	min.s32 	%r618, %r1517, %r601;
	st.shared.u32 	[%r3+256], %r618;
	add.s32 	%r1518, %r1515, %r2009;
	min.s32 	%r619, %r1518, %r602;
	st.shared.u32 	[%r3+512], %r619;
	add.s32 	%r1519, %r1515, %r2010;
	min.s32 	%r620, %r1519, %r603;
	st.shared.u32 	[%r3+768], %r620;
	@%p38 bra 	$L__BB1_110;
	ld.shared.u32 	%r2012, [%r8+16528];
	ld.shared.u32 	%r2013, [%r8+16784];
	ld.shared.u32 	%r2014, [%r8+17040];
	ld.shared.u32 	%r2015, [%r8+17296];
	mov.b32 	%r2016, 10496;
	bra.uni 	$L__BB1_111;
$L__BB1_110:
	ld.shared.u32 	%r2012, [%r8+32912];
	ld.shared.u32 	%r2013, [%r8+33168];
	ld.shared.u32 	%r2014, [%r8+33424];
	ld.shared.u32 	%r2015, [%r8+33680];
	mov.b32 	%r2016, 2304;
$L__BB1_111:
	setp.eq.s32 	%p39, %r2, 0;
	add.s32 	%r1522, %r2016, %r1;
	shl.b32 	%r1523, %r1522, 2;
	add.s32 	%r1525, %r1105, %r1523;
	ld.shared.u32 	%r1526, [%r1525];
	add.s32 	%r1527, %r1526, %r2012;
	min.s32 	%r634, %r1527, %r617;
	st.shared.u32 	[%r3], %r634;
	add.s32 	%r1528, %r1526, %r2013;
	min.s32 	%r635, %r1528, %r618;
	st.shared.u32 	[%r3+256], %r635;
	add.s32 	%r1529, %r1526, %r2014;
	min.s32 	%r636, %r1529, %r619;
	st.shared.u32 	[%r3+512], %r636;
	add.s32 	%r1530, %r1526, %r2015;
	min.s32 	%r637, %r1530, %r620;
	st.shared.u32 	[%r3+768], %r637;
	@%p39 bra 	$L__BB1_113;
	ld.shared.u32 	%r2017, [%r8+16532];
	ld.shared.u32 	%r2018, [%r8+16788];
	ld.shared.u32 	%r2019, [%r8+17044];
	ld.shared.u32 	%r2020, [%r8+17300];
	mov.b32 	%r2021, 10560;
	bra.uni 	$L__BB1_114;
$L__BB1_113:
	ld.shared.u32 	%r2017, [%r8+32916];
	ld.shared.u32 	%r2018, [%r8+33172];
	ld.shared.u32 	%r2019, [%r8+33428];
	ld.shared.u32 	%r2020, [%r8+33684];
	mov.b32 	%r2021, 2368;
$L__BB1_114:
	setp.eq.s32 	%p40, %r2, 0;
	add.s32 	%r1533, %r2021, %r1;
	shl.b32 	%r1534, %r1533, 2;
	add.s32 	%r1536, %r1105, %r1534;
	ld.shared.u32 	%r1537, [%r1536];
	add.s32 	%r1538, %r1537, %r2017;
	min.s32 	%r651, %r1538, %r634;
	st.shared.u32 	[%r3], %r651;
	add.s32 	%r1539, %r1537, %r2018;
	min.s32 	%r652, %r1539, %r635;
	st.shared.u32 	[%r3+256], %r652;
	add.s32 	%r1540, %r1537, %r2019;
	min.s32 	%r653, %r1540, %r636;
	st.shared.u32 	[%r3+512], %r653;
	add.s32 	%r1541, %r1537, %r2020;
	min.s32 	%r654, %r1541, %r637;
	st.shared.u32 	[%r3+768], %r654;
	@%p40 bra 	$L__BB1_116;
	ld.shared.u32 	%r2022, [%r8+16536];
	ld.shared.u32 	%r2023, [%r8+16792];
	ld.shared.u32 	%r2024, [%r8+17048];
	ld.shared.u32 	%r2025, [%r8+17304];
	mov.b32 	%r2026, 10624;
	bra.uni 	$L__BB1_117;
$L__BB1_116:
	ld.shared.u32 	%r2022, [%r8+32920];
	ld.shared.u32 	%r2023, [%r8+33176];
	ld.shared.u32 	%r2024, [%r8+33432];
	ld.shared.u32 	%r2025, [%r8+33688];
	mov.b32 	%r2026, 2432;
$L__BB1_117:
	setp.eq.s32 	%p41, %r2, 0;
	add.s32 	%r1544, %r2026, %r1;
	shl.b32 	%r1545, %r1544, 2;
	add.s32 	%r1547, %r1105, %r1545;
	ld.shared.u32 	%r1548, [%r1547];
	add.s32 	%r1549, %r1548, %r2022;
	min.s32 	%r668, %r1549, %r651;
	st.shared.u32 	[%r3], %r668;
	add.s32 	%r1550, %r1548, %r2023;
	min.s32 	%r669, %r1550, %r652;
	st.shared.u32 	[%r3+256], %r669;
	add.s32 	%r1551, %r1548, %r2024;
	min.s32 	%r670, %r1551, %r653;
	st.shared.u32 	[%r3+512], %r670;
	add.s32 	%r1552, %r1548, %r2025;
	min.s32 	%r671, %r1552, %r654;
	st.shared.u32 	[%r3+768], %r671;
	@%p41 bra 	$L__BB1_119;
	ld.shared.u32 	%r2027, [%r8+16540];
	ld.shared.u32 	%r2028, [%r8+16796];
	ld.shared.u32 	%r2029, [%r8+17052];
	ld.shared.u32 	%r2030, [%r8+17308];
	mov.b32 	%r2031, 10688;
	bra.uni 	$L__BB1_120;
$L__BB1_119:
	ld.shared.u32 	%r2027, [%r8+32924];
	ld.shared.u32 	%r2028, [%r8+33180];
	ld.shared.u32 	%r2029, [%r8+33436];
	ld.shared.u32 	%r2030, [%r8+33692];
	mov.b32 	%r2031, 2496;
$L__BB1_120:
	setp.eq.s32 	%p42, %r2, 0;
	add.s32 	%r1555, %r2031, %r1;
	shl.b32 	%r1556, %r1555, 2;
	add.s32 	%r1558, %r1105, %r1556;
	ld.shared.u32 	%r1559, [%r1558];
	add.s32 	%r1560, %r1559, %r2027;
	min.s32 	%r685, %r1560, %r668;
	st.shared.u32 	[%r3], %r685;
	add.s32 	%r1561, %r1559, %r2028;
	min.s32 	%r686, %r1561, %r669;
	st.shared.u32 	[%r3+256], %r686;
	add.s32 	%r1562, %r1559, %r2029;
	min.s32 	%r687, %r1562, %r670;
	st.shared.u32 	[%r3+512], %r687;
	add.s32 	%r1563, %r1559, %r2030;
	min.s32 	%r688, %r1563, %r671;
	st.shared.u32 	[%r3+768], %r688;
	@%p42 bra 	$L__BB1_122;
	ld.shared.u32 	%r2032, [%r8+16544];
	ld.shared.u32 	%r2033, [%r8+16800];
	ld.shared.u32 	%r2034, [%r8+17056];
	ld.shared.u32 	%r2035, [%r8+17312];
	mov.b32 	%r2036, 10752;
	bra.uni 	$L__BB1_123;
$L__BB1_122:
	ld.shared.u32 	%r2032, [%r8+32928];
	ld.shared.u32 	%r2033, [%r8+33184];
	ld.shared.u32 	%r2034, [%r8+33440];
	ld.shared.u32 	%r2035, [%r8+33696];
	mov.b32 	%r2036, 2560;
$L__BB1_123:
	setp.eq.s32 	%p43, %r2, 0;
	add.s32 	%r1566, %r2036, %r1;
	shl.b32 	%r1567, %r1566, 2;
	add.s32 	%r1569, %r1105, %r1567;
	ld.shared.u32 	%r1570, [%r1569];
	add.s32 	%r1571, %r1570, %r2032;
	min.s32 	%r702, %r1571, %r685;
	st.shared.u32 	[%r3], %r702;
	add.s32 	%r1572, %r1570, %r2033;
	min.s32 	%r703, %r1572, %r686;
	st.shared.u32 	[%r3+256], %r703;
	add.s32 	%r1573, %r1570, %r2034;
	min.s32 	%r704, %r1573, %r687;
	st.shared.u32 	[%r3+512], %r704;
	add.s32 	%r1574, %r1570, %r2035;
	min.s32 	%r705, %r1574, %r688;
	st.shared.u32 	[%r3+768], %r705;
	@%p43 bra 	$L__BB1_125;
	ld.shared.u32 	%r2037, [%r8+16548];
	ld.shared.u32 	%r2038, [%r8+16804];
	ld.shared.u32 	%r2039, [%r8+17060];
	ld.shared.u32 	%r2040, [%r8+17316];
	mov.b32 	%r2041, 10816;
	bra.uni 	$L__BB1_126;
$L__BB1_125:
	ld.shared.u32 	%r2037, [%r8+32932];
	ld.shared.u32 	%r2038, [%r8+33188];
	ld.shared.u32 	%r2039, [%r8+33444];
	ld.shared.u32 	%r2040, [%r8+33700];
	mov.b32 	%r2041, 2624;
$L__BB1_126:
	setp.eq.s32 	%p44, %r2, 0;
	add.s32 	%r1577, %r2041, %r1;
	shl.b32 	%r1578, %r1577, 2;
	add.s32 	%r1580, %r1105, %r1578;
	ld.shared.u32 	%r1581, [%r1580];
	add.s32 	%r1582, %r1581, %r2037;
	min.s32 	%r719, %r1582, %r702;
	st.shared.u32 	[%r3], %r719;
	add.s32 	%r1583, %r1581, %r2038;
	min.s32 	%r720, %r1583, %r703;
	st.shared.u32 	[%r3+256], %r720;
	add.s32 	%r1584, %r1581, %r2039;
	min.s32 	%r721, %r1584, %r704;
	st.shared.u32 	[%r3+512], %r721;
	add.s32 	%r1585, %r1581, %r2040;
	min.s32 	%r722, %r1585, %r705;
	st.shared.u32 	[%r3+768], %r722;
	@%p44 bra 	$L__BB1_128;
	ld.shared.u32 	%r2042, [%r8+16552];
	ld.shared.u32 	%r2043, [%r8+16808];
	ld.shared.u32 	%r2044, [%r8+17064];
	ld.shared.u32 	%r2045, [%r8+17320];
	mov.b32 	%r2046, 10880;
	bra.uni 	$L__BB1_129;
$L__BB1_128:
	ld.shared.u32 	%r2042, [%r8+32936];
	ld.shared.u32 	%r2043, [%r8+33192];
	ld.shared.u32 	%r2044, [%r8+33448];
	ld.shared.u32 	%r2045, [%r8+33704];
	mov.b32 	%r2046, 2688;
$L__BB1_129:
	setp.eq.s32 	%p45, %r2, 0;
	add.s32 	%r1588, %r2046, %r1;
	shl.b32 	%r1589, %r1588, 2;
	add.s32 	%r1591, %r1105, %r1589;
	ld.shared.u32 	%r1592, [%r1591];
	add.s32 	%r1593, %r1592, %r2042;
	min.s32 	%r736, %r1593, %r719;
	st.shared.u32 	[%r3], %r736;
	add.s32 	%r1594, %r1592, %r2043;
	min.s32 	%r737, %r1594, %r720;
	st.shared.u32 	[%r3+256], %r737;
	add.s32 	%r1595, %r1592, %r2044;
	min.s32 	%r738, %r1595, %r721;
	st.shared.u32 	[%r3+512], %r738;
	add.s32 	%r1596, %r1592, %r2045;
	min.s32 	%r739, %r1596, %r722;
	st.shared.u32 	[%r3+768], %r739;
	@%p45 bra 	$L__BB1_131;
	ld.shared.u32 	%r2047, [%r8+16556];
	ld.shared.u32 	%r2048, [%r8+16812];
	ld.shared.u32 	%r2049, [%r8+17068];
	ld.shared.u32 	%r2050, [%r8+17324];
	mov.b32 	%r2051, 10944;
	bra.uni 	$L__BB1_132;
$L__BB1_131:
	ld.shared.u32 	%r2047, [%r8+32940];
	ld.shared.u32 	%r2048, [%r8+33196];
	ld.shared.u32 	%r2049, [%r8+33452];
	ld.shared.u32 	%r2050, [%r8+33708];
	mov.b32 	%r2051, 2752;
$L__BB1_132:
	setp.eq.s32 	%p46, %r2, 0;
	add.s32 	%r1599, %r2051, %r1;
	shl.b32 	%r1600, %r1599, 2;
	add.s32 	%r1602, %r1105, %r1600;
	ld.shared.u32 	%r1603, [%r1602];
	add.s32 	%r1604, %r1603, %r2047;
	min.s32 	%r753, %r1604, %r736;
	st.shared.u32 	[%r3], %r753;
	add.s32 	%r1605, %r1603, %r2048;
	min.s32 	%r754, %r1605, %r737;
	st.shared.u32 	[%r3+256], %r754;
	add.s32 	%r1606, %r1603, %r2049;
	min.s32 	%r755, %r1606, %r738;
	st.shared.u32 	[%r3+512], %r755;
	add.s32 	%r1607, %r1603, %r2050;
	min.s32 	%r756, %r1607, %r739;
	st.shared.u32 	[%r3+768], %r756;
	@%p46 bra 	$L__BB1_134;
	ld.shared.u32 	%r2052, [%r8+16560];
	ld.shared.u32 	%r2053, [%r8+16816];
	ld.shared.u32 	%r2054, [%r8+17072];
	ld.shared.u32 	%r2055, [%r8+17328];
	mov.b32 	%r2056, 11008;
	bra.uni 	$L__BB1_135;
$L__BB1_134:
	ld.shared.u32 	%r2052, [%r8+32944];
	ld.shared.u32 	%r2053, [%r8+33200];
	ld.shared.u32 	%r2054, [%r8+33456];
	ld.shared.u32 	%r2055, [%r8+33712];
	mov.b32 	%r2056, 2816;
$L__BB1_135:
	setp.eq.s32 	%p47, %r2, 0;
	add.s32 	%r1610, %r2056, %r1;
	shl.b32 	%r1611, %r1610, 2;
	add.s32 	%r1613, %r1105, %r1611;
	ld.shared.u32 	%r1614, [%r1613];
	add.s32 	%r1615, %r1614, %r2052;
	min.s32 	%r770, %r1615, %r753;
	st.shared.u32 	[%r3], %r770;
	add.s32 	%r1616, %r1614, %r2053;
	min.s32 	%r771, %r1616, %r754;
	st.shared.u32 	[%r3+256], %r771;
	add.s32 	%r1617, %r1614, %r2054;
	min.s32 	%r772, %r1617, %r755;
	st.shared.u32 	[%r3+512], %r772;
	add.s32 	%r1618, %r1614, %r2055;
	min.s32 	%r773, %r1618, %r756;
	st.shared.u32 	[%r3+768], %r773;
	@%p47 bra 	$L__BB1_137;
	ld.shared.u32 	%r2057, [%r8+16564];
	ld.shared.u32 	%r2058, [%r8+16820];
	ld.shared.u32 	%r2059, [%r8+17076];
	ld.shared.u32 	%r2060, [%r8+17332];
	mov.b32 	%r2061, 11072;
	bra.uni 	$L__BB1_138;
$L__BB1_137:
	ld.shared.u32 	%r2057, [%r8+32948];
	ld.shared.u32 	%r2058, [%r8+33204];
	ld.shared.u32 	%r2059, [%r8+33460];
	ld.shared.u32 	%r2060, [%r8+33716];
	mov.b32 	%r2061, 2880;
$L__BB1_138:
	setp.eq.s32 	%p48, %r2, 0;
	add.s32 	%r1621, %r2061, %r1;
	shl.b32 	%r1622, %r1621, 2;
	add.s32 	%r1624, %r1105, %r1622;
	ld.shared.u32 	%r1625, [%r1624];
	add.s32 	%r1626, %r1625, %r2057;
	min.s32 	%r787, %r1626, %r770;
	st.shared.u32 	[%r3], %r787;
	add.s32 	%r1627, %r1625, %r2058;
	min.s32 	%r788, %r1627, %r771;
	st.shared.u32 	[%r3+256], %r788;
	add.s32 	%r1628, %r1625, %r2059;
	min.s32 	%r789, %r1628, %r772;
	st.shared.u32 	[%r3+512], %r789;
	add.s32 	%r1629, %r1625, %r2060;
	min.s32 	%r790, %r1629, %r773;
	st.shared.u32 	[%r3+768], %r790;
	@%p48 bra 	$L__BB1_140;
	ld.shared.u32 	%r2062, [%r8+16568];
	ld.shared.u32 	%r2063, [%r8+16824];
	ld.shared.u32 	%r2064, [%r8+17080];
	ld.shared.u32 	%r2065, [%r8+17336];
	mov.b32 	%r2066, 11136;
	bra.uni 	$L__BB1_141;
$L__BB1_140:
	ld.shared.u32 	%r2062, [%r8+32952];
	ld.shared.u32 	%r2063, [%r8+33208];
	ld.shared.u32 	%r2064, [%r8+33464];
	ld.shared.u32 	%r2065, [%r8+33720];
	mov.b32 	%r2066, 2944;
$L__BB1_141:
	setp.eq.s32 	%p49, %r2, 0;
	add.s32 	%r1632, %r2066, %r1;
	shl.b32 	%r1633, %r1632, 2;
	add.s32 	%r1635, %r1105, %r1633;
	ld.shared.u32 	%r1636, [%r1635];
	add.s32 	%r1637, %r1636, %r2062;
	min.s32 	%r804, %r1637, %r787;
	st.shared.u32 	[%r3], %r804;
	add.s32 	%r1638, %r1636, %r2063;
	min.s32 	%r805, %r1638, %r788;
	st.shared.u32 	[%r3+256], %r805;
	add.s32 	%r1639, %r1636, %r2064;
	min.s32 	%r806, %r1639, %r789;
	st.shared.u32 	[%r3+512], %r806;
	add.s32 	%r1640, %r1636, %r2065;
	min.s32 	%r807, %r1640, %r790;
	st.shared.u32 	[%r3+768], %r807;
	@%p49 bra 	$L__BB1_143;
	ld.shared.u32 	%r2067, [%r8+16572];
	ld.shared.u32 	%r2068, [%r8+16828];
	ld.shared.u32 	%r2069, [%r8+17084];
	ld.shared.u32 	%r2070, [%r8+17340];
	mov.b32 	%r2071, 11200;
	bra.uni 	$L__BB1_144;
$L__BB1_143:
	ld.shared.u32 	%r2067, [%r8+32956];
	ld.shared.u32 	%r2068, [%r8+33212];
	ld.shared.u32 	%r2069, [%r8+33468];
	ld.shared.u32 	%r2070, [%r8+33724];
	mov.b32 	%r2071, 3008;
$L__BB1_144:
	setp.eq.s32 	%p50, %r2, 0;
	add.s32 	%r1643, %r2071, %r1;
	shl.b32 	%r1644, %r1643, 2;
	add.s32 	%r1646, %r1105, %r1644;
	ld.shared.u32 	%r1647, [%r1646];
	add.s32 	%r1648, %r1647, %r2067;
	min.s32 	%r821, %r1648, %r804;
	st.shared.u32 	[%r3], %r821;
	add.s32 	%r1649, %r1647, %r2068;
	min.s32 	%r822, %r1649, %r805;
	st.shared.u32 	[%r3+256], %r822;
	add.s32 	%r1650, %r1647, %r2069;
	min.s32 	%r823, %r1650, %r806;
	st.shared.u32 	[%r3+512], %r823;
	add.s32 	%r1651, %r1647, %r2070;
	min.s32 	%r824, %r1651, %r807;
	st.shared.u32 	[%r3+768], %r824;
	@%p50 bra 	$L__BB1_146;
	ld.shared.u32 	%r2072, [%r8+16576];
	ld.shared.u32 	%r2073, [%r8+16832];
	ld.shared.u32 	%r2074, [%r8+17088];
	ld.shared.u32 	%r2075, [%r8+17344];
	mov.b32 	%r2076, 11264;
	bra.uni 	$L__BB1_147;
$L__BB1_146:
	ld.shared.u32 	%r2072, [%r8+32960];
	ld.shared.u32 	%r2073, [%r8+33216];
	ld.shared.u32 	%r2074, [%r8+33472];
	ld.shared.u32 	%r2075, [%r8+33728];
	mov.b32 	%r2076, 3072;
$L__BB1_147:
	setp.eq.s32 	%p51, %r2, 0;
	add.s32 	%r1654, %r2076, %r1;
	shl.b32 	%r1655, %r1654, 2;
	add.s32 	%r1657, %r1105, %r1655;
	ld.shared.u32 	%r1658, [%r1657];
	add.s32 	%r1659, %r1658, %r2072;
	min.s32 	%r838, %r1659, %r821;
	st.shared.u32 	[%r3], %r838;
	add.s32 	%r1660, %r1658, %r2073;
	min.s32 	%r839, %r1660, %r822;
	st.shared.u32 	[%r3+256], %r839;
	add.s32 	%r1661, %r1658, %r2074;
	min.s32 	%r840, %r1661, %r823;
	st.shared.u32 	[%r3+512], %r840;
	add.s32 	%r1662, %r1658, %r2075;
	min.s32 	%r841, %r1662, %r824;
	st.shared.u32 	[%r3+768], %r841;
	@%p51 bra 	$L__BB1_149;
	ld.shared.u32 	%r2077, [%r8+16580];
	ld.shared.u32 	%r2078, [%r8+16836];
	ld.shared.u32 	%r2079, [%r8+17092];
	ld.shared.u32 	%r2080, [%r8+17348];
	mov.b32 	%r2081, 11328;
	bra.uni 	$L__BB1_150;
$L__BB1_149:
	ld.shared.u32 	%r2077, [%r8+32964];
	ld.shared.u32 	%r2078, [%r8+33220];
	ld.shared.u32 	%r2079, [%r8+33476];
	ld.shared.u32 	%r2080, [%r8+33732];
	mov.b32 	%r2081, 3136;
$L__BB1_150:
	setp.eq.s32 	%p52, %r2, 0;
	add.s32 	%r1665, %r2081, %r1;
	shl.b32 	%r1666, %r1665, 2;
	add.s32 	%r1668, %r1105, %r1666;
	ld.shared.u32 	%r1669, [%r1668];
	add.s32 	%r1670, %r1669, %r2077;
	min.s32 	%r855, %r1670, %r838;
	st.shared.u32 	[%r3], %r855;
	add.s32 	%r1671, %r1669, %r2078;
	min.s32 	%r856, %r1671, %r839;
	st.shared.u32 	[%r3+256], %r856;
	add.s32 	%r1672, %r1669, %r2079;
	min.s32 	%r857, %r1672, %r840;
	st.shared.u32 	[%r3+512], %r857;
	add.s32 	%r1673, %r1669, %r2080;
	min.s32 	%r858, %r1673, %r841;
	st.shared.u32 	[%r3+768], %r858;
	@%p52 bra 	$L__BB1_152;
	ld.shared.u32 	%r2082, [%r8+16584];
	ld.shared.u32 	%r2083, [%r8+16840];
	ld.shared.u32 	%r2084, [%r8+17096];
	ld.shared.u32 	%r2085, [%r8+17352];
	mov.b32 	%r2086, 11392;
	bra.uni 	$L__BB1_153;
$L__BB1_152:
	ld.shared.u32 	%r2082, [%r8+32968];
	ld.shared.u32 	%r2083, [%r8+33224];
	ld.shared.u32 	%r2084, [%r8+33480];
	ld.shared.u32 	%r2085, [%r8+33736];
	mov.b32 	%r2086, 3200;
$L__BB1_153:
	setp.eq.s32 	%p53, %r2, 0;
	add.s32 	%r1676, %r2086, %r1;
	shl.b32 	%r1677, %r1676, 2;
	add.s32 	%r1679, %r1105, %r1677;
	ld.shared.u32 	%r1680, [%r1679];
	add.s32 	%r1681, %r1680, %r2082;
	min.s32 	%r872, %r1681, %r855;
	st.shared.u32 	[%r3], %r872;
	add.s32 	%r1682, %r1680, %r2083;
	min.s32 	%r873, %r1682, %r856;
	st.shared.u32 	[%r3+256], %r873;
	add.s32 	%r1683, %r1680, %r2084;
	min.s32 	%r874, %r1683, %r857;
	st.shared.u32 	[%r3+512], %r874;
	add.s32 	%r1684, %r1680, %r2085;
	min.s32 	%r875, %r1684, %r858;
	st.shared.u32 	[%r3+768], %r875;
	@%p53 bra 	$L__BB1_155;
	ld.shared.u32 	%r2087, [%r8+16588];
	ld.shared.u32 	%r2088, [%r8+16844];
	ld.shared.u32 	%r2089, [%r8+17100];
	ld.shared.u32 	%r2090, [%r8+17356];
	mov.b32 	%r2091, 11456;
	bra.uni 	$L__BB1_156;
$L__BB1_155:
	ld.shared.u32 	%r2087, [%r8+32972];
	ld.shared.u32 	%r2088, [%r8+33228];
	ld.shared.u32 	%r2089, [%r8+33484];
	ld.shared.u32 	%r2090, [%r8+33740];
	mov.b32 	%r2091, 3264;
$L__BB1_156:
	setp.eq.s32 	%p54, %r2, 0;
	add.s32 	%r1687, %r2091, %r1;
	shl.b32 	%r1688, %r1687, 2;
	add.s32 	%r1690, %r1105, %r1688;
	ld.shared.u32 	%r1691, [%r1690];
	add.s32 	%r1692, %r1691, %r2087;
	min.s32 	%r889, %r1692, %r872;
	st.shared.u32 	[%r3], %r889;
	add.s32 	%r1693, %r1691, %r2088;
	min.s32 	%r890, %r1693, %r873;
	st.shared.u32 	[%r3+256], %r890;
	add.s32 	%r1694, %r1691, %r2089;
	min.s32 	%r891, %r1694, %r874;
	st.shared.u32 	[%r3+512], %r891;
	add.s32 	%r1695, %r1691, %r2090;
	min.s32 	%r892, %r1695, %r875;
	st.shared.u32 	[%r3+768], %r892;
	@%p54 bra 	$L__BB1_158;
	ld.shared.u32 	%r2092, [%r8+16592];
	ld.shared.u32 	%r2093, [%r8+16848];
	ld.shared.u32 	%r2094, [%r8+17104];
	ld.shared.u32 	%r2095, [%r8+17360];
	mov.b32 	%r2096, 11520;
	bra.uni 	$L__BB1_159;
$L__BB1_158:
	ld.shared.u32 	%r2092, [%r8+32976];
	ld.shared.u32 	%r2093, [%r8+33232];
	ld.shared.u32 	%r2094, [%r8+33488];
	ld.shared.u32 	%r2095, [%r8+33744];
	mov.b32 	%r2096, 3328;
$L__BB1_159:
	setp.eq.s32 	%p55, %r2, 0;
	add.s32 	%r1698, %r2096, %r1;
	shl.b32 	%r1699, %r1698, 2;
	add.s32 	%r1701, %r1105, %r1699;
	ld.shared.u32 	%r1702, [%r1701];
	add.s32 	%r1703, %r1702, %r2092;
	min.s32 	%r906, %r1703, %r889;
	st.shared.u32 	[%r3], %r906;
	add.s32 	%r1704, %r1702, %r2093;
	min.s32 	%r907, %r1704, %r890;
	st.shared.u32 	[%r3+256], %r907;
	add.s32 	%r1705, %r1702, %r2094;
	min.s32 	%r908, %r1705, %r891;
	st.shared.u32 	[%r3+512], %r908;
	add.s32 	%r1706, %r1702, %r2095;
	min.s32 	%r909, %r1706, %r892;
	st.shared.u32 	[%r3+768], %r909;
	@%p55 bra 	$L__BB1_161;
	ld.shared.u32 	%r2097, [%r8+16596];
	ld.shared.u32 	%r2098, [%r8+16852];
	ld.shared.u32 	%r2099, [%r8+17108];
	ld.shared.u32 	%r2100, [%r8+17364];
	mov.b32 	%r2101, 11584;
	bra.uni 	$L__BB1_162;
$L__BB1_161:
	ld.shared.u32 	%r2097, [%r8+32980];
	ld.shared.u32 	%r2098, [%r8+33236];
	ld.shared.u32 	%r2099, [%r8+33492];
	ld.shared.u32 	%r2100, [%r8+33748];
	mov.b32 	%r2101, 3392;
$L__BB1_162:
	setp.eq.s32 	%p56, %r2, 0;
	add.s32 	%r1709, %r2101, %r1;
	shl.b32 	%r1710, %r1709, 2;
	add.s32 	%r1712, %r1105, %r1710;
	ld.shared.u32 	%r1713, [%r1712];
	add.s32 	%r1714, %r1713, %r2097;
	min.s32 	%r923, %r1714, %r906;
	st.shared.u32 	[%r3], %r923;
	add.s32 	%r1715, %r1713, %r2098;
	min.s32 	%r924, %r1715, %r907;
	st.shared.u32 	[%r3+256], %r924;
	add.s32 	%r1716, %r1713, %r2099;
	min.s32 	%r925, %r1716, %r908;
	st.shared.u32 	[%r3+512], %r925;
	add.s32 	%r1717, %r1713, %r2100;
	min.s32 	%r926, %r1717, %r909;
	st.shared.u32 	[%r3+768], %r926;
	@%p56 bra 	$L__BB1_164;
	ld.shared.u32 	%r2102, [%r8+16600];
	ld.shared.u32 	%r2103, [%r8+16856];
	ld.shared.u32 	%r2104, [%r8+17112];
	ld.shared.u32 	%r2105, [%r8+17368];
	mov.b32 	%r2106, 11648;
	bra.uni 	$L__BB1_165;
$L__BB1_164:
	ld.shared.u32 	%r2102, [%r8+32984];
	ld.shared.u32 	%r2103, [%r8+33240];
	ld.shared.u32 	%r2104, [%r8+33496];
	ld.shared.u32 	%r2105, [%r8+33752];
	mov.b32 	%r2106, 3456;
$L__BB1_165:
	setp.eq.s32 	%p57, %r2, 0;
	add.s32 	%r1720, %r2106, %r1;
	shl.b32 	%r1721, %r1720, 2;
	add.s32 	%r1723, %r1105, %r1721;
	ld.shared.u32 	%r1724, [%r1723];
	add.s32 	%r1725, %r1724, %r2102;
	min.s32 	%r940, %r1725, %r923;
	st.shared.u32 	[%r3], %r940;
	add.s32 	%r1726, %r1724, %r2103;
	min.s32 	%r941, %r1726, %r924;
	st.shared.u32 	[%r3+256], %r941;
	add.s32 	%r1727, %r1724, %r2104;
	min.s32 	%r942, %r1727, %r925;
	st.shared.u32 	[%r3+512], %r942;
	add.s32 	%r1728, %r1724, %r2105;
	min.s32 	%r943, %r1728, %r926;
	st.shared.u32 	[%r3+768], %r943;
	@%p57 bra 	$L__BB1_167;
	ld.shared.u32 	%r2107, [%r8+16604];
	ld.shared.u32 	%r2108, [%r8+16860];
	ld.shared.u32 	%r2109, [%r8+17116];
	ld.shared.u32 	%r2110, [%r8+17372];
	mov.b32 	%r2111, 11712;
	bra.uni 	$L__BB1_168;
$L__BB1_167:
	ld.shared.u32 	%r2107, [%r8+32988];
	ld.shared.u32 	%r2108, [%r8+33244];
	ld.shared.u32 	%r2109, [%r8+33500];
	ld.shared.u32 	%r2110, [%r8+33756];
	mov.b32 	%r2111, 3520;
$L__BB1_168:
	setp.eq.s32 	%p58, %r2, 0;
	add.s32 	%r1731, %r2111, %r1;
	shl.b32 	%r1732, %r1731, 2;
	add.s32 	%r1734, %r1105, %r1732;
	ld.shared.u32 	%r1735, [%r1734];
	add.s32 	%r1736, %r1735, %r2107;
	min.s32 	%r957, %r1736, %r940;
	st.shared.u32 	[%r3], %r957;
	add.s32 	%r1737, %r1735, %r2108;
	min.s32 	%r958, %r1737, %r941;
	st.shared.u32 	[%r3+256], %r958;
	add.s32 	%r1738, %r1735, %r2109;
	min.s32 	%r959, %r1738, %r942;
	st.shared.u32 	[%r3+512], %r959;
	add.s32 	%r1739, %r1735, %r2110;
	min.s32 	%r960, %r1739, %r943;
	st.shared.u32 	[%r3+768], %r960;
	@%p58 bra 	$L__BB1_170;
	ld.shared.u32 	%r2112, [%r8+16608];
	ld.shared.u32 	%r2113, [%r8+16864];
	ld.shared.u32 	%r2114, [%r8+17120];
	ld.shared.u32 	%r2115, [%r8+17376];
	mov.b32 	%r2116, 11776;
	bra.uni 	$L__BB1_171;
$L__BB1_170:
	ld.shared.u32 	%r2112, [%r8+32992];
	ld.shared.u32 	%r2113, [%r8+33248];
	ld.shared.u32 	%r2114, [%r8+33504];
	ld.shared.u32 	%r2115, [%r8+33760];
	mov.b32 	%r2116, 3584;
$L__BB1_171:
	setp.eq.s32 	%p59, %r2, 0;
	add.s32 	%r1742, %r2116, %r1;
	shl.b32 	%r1743, %r1742, 2;
	add.s32 	%r1745, %r1105, %r1743;
	ld.shared.u32 	%r1746, [%r1745];
	add.s32 	%r1747, %r1746, %r2112;
	min.s32 	%r974, %r1747, %r957;
	st.shared.u32 	[%r3], %r974;
	add.s32 	%r1748, %r1746, %r2113;
	min.s32 	%r975, %r1748, %r958;
	st.shared.u32 	[%r3+256], %r975;
	add.s32 	%r1749, %r1746, %r2114;
	min.s32 	%r976, %r1749, %r959;
	st.shared.u32 	[%r3+512], %r976;
	add.s32 	%r1750, %r1746, %r2115;
	min.s32 	%r977, %r1750, %r960;
	st.shared.u32 	[%r3+768], %r977;
	@%p59 bra 	$L__BB1_173;
	ld.shared.u32 	%r2117, [%r8+16612];
	ld.shared.u32 	%r2118, [%r8+16868];
	ld.shared.u32 	%r2119, [%r8+17124];
	ld.shared.u32 	%r2120, [%r8+17380];
	mov.b32 	%r2121, 11840;
	bra.uni 	$L__BB1_174;
$L__BB1_173:
	ld.shared.u32 	%r2117, [%r8+32996];
	ld.shared.u32 	%r2118, [%r8+33252];
	ld.shared.u32 	%r2119, [%r8+33508];
	ld.shared.u32 	%r2120, [%r8+33764];
	mov.b32 	%r2121, 3648;
$L__BB1_174:
	setp.eq.s32 	%p60, %r2, 0;
	add.s32 	%r1753, %r2121, %r1;
	shl.b32 	%r1754, %r1753, 2;
	add.s32 	%r1756, %r1105, %r1754;
	ld.shared.u32 	%r1757, [%r1756];
	add.s32 	%r1758, %r1757, %r2117;
	min.s32 	%r991, %r1758, %r974;
	st.shared.u32 	[%r3], %r991;
	add.s32 	%r1759, %r1757, %r2118;
	min.s32 	%r992, %r1759, %r975;
	st.shared.u32 	[%r3+256], %r992;
	add.s32 	%r1760, %r1757, %r2119;
	min.s32 	%r993, %r1760, %r976;
	st.shared.u32 	[%r3+512], %r993;
	add.s32 	%r1761, %r1757, %r2120;
	min.s32 	%r994, %r1761, %r977;
	st.shared.u32 	[%r3+768], %r994;
	@%p60 bra 	$L__BB1_176;
	ld.shared.u32 	%r2122, [%r8+16616];
	ld.shared.u32 	%r2123, [%r8+16872];
	ld.shared.u32 	%r2124, [%r8+17128];
	ld.shared.u32 	%r2125, [%r8+17384];
	mov.b32 	%r2126, 11904;
	bra.uni 	$L__BB1_177;
$L__BB1_176:
	ld.shared.u32 	%r2122, [%r8+33000];
	ld.shared.u32 	%r2123, [%r8+33256];
	ld.shared.u32 	%r2124, [%r8+33512];
	ld.shared.u32 	%r2125, [%r8+33768];
	mov.b32 	%r2126, 3712;
$L__BB1_177:
	setp.eq.s32 	%p61, %r2, 0;
	add.s32 	%r1764, %r2126, %r1;
	shl.b32 	%r1765, %r1764, 2;
	add.s32 	%r1767, %r1105, %r1765;
	ld.shared.u32 	%r1768, [%r1767];
	add.s32 	%r1769, %r1768, %r2122;
	min.s32 	%r1008, %r1769, %r991;
	st.shared.u32 	[%r3], %r1008;
	add.s32 	%r1770, %r1768, %r2123;
	min.s32 	%r1009, %r1770, %r992;
	st.shared.u32 	[%r3+256], %r1009;
	add.s32 	%r1771, %r1768, %r2124;
	min.s32 	%r1010, %r1771, %r993;
	st.shared.u32 	[%r3+512], %r1010;
	add.s32 	%r1772, %r1768, %r2125;
	min.s32 	%r1011, %r1772, %r994;
	st.shared.u32 	[%r3+768], %r1011;
	@%p61 bra 	$L__BB1_179;
	ld.shared.u32 	%r2127, [%r8+16620];
	ld.shared.u32 	%r2128, [%r8+16876];
	ld.shared.u32 	%r2129, [%r8+17132];
	ld.shared.u32 	%r2130, [%r8+17388];
	mov.b32 	%r2131, 11968;
	bra.uni 	$L__BB1_180;
$L__BB1_179:
	ld.shared.u32 	%r2127, [%r8+33004];
	ld.shared.u32 	%r2128, [%r8+33260];
	ld.shared.u32 	%r2129, [%r8+33516];
	ld.shared.u32 	%r2130, [%r8+33772];
	mov.b32 	%r2131, 3776;
$L__BB1_180:
	setp.eq.s32 	%p62, %r2, 0;
	add.s32 	%r1775, %r2131, %r1;
	shl.b32 	%r1776, %r1775, 2;
	add.s32 	%r1778, %r1105, %r1776;
	ld.shared.u32 	%r1779, [%r1778];
	add.s32 	%r1780, %r1779, %r2127;
	min.s32 	%r1025, %r1780, %r1008;
	st.shared.u32 	[%r3], %r1025;
	add.s32 	%r1781, %r1779, %r2128;
	min.s32 	%r1026, %r1781, %r1009;
	st.shared.u32 	[%r3+256], %r1026;
	add.s32 	%r1782, %r1779, %r2129;
	min.s32 	%r1027, %r1782, %r1010;
	st.shared.u32 	[%r3+512], %r1027;
	add.s32 	%r1783, %r1779, %r2130;
	min.s32 	%r1028, %r1783, %r1011;
	st.shared.u32 	[%r3+768], %r1028;
	@%p62 bra 	$L__BB1_182;
	ld.shared.u32 	%r2132, [%r8+16624];
	ld.shared.u32 	%r2133, [%r8+16880];
	ld.shared.u32 	%r2134, [%r8+17136];
	ld.shared.u32 	%r2135, [%r8+17392];
	mov.b32 	%r2136, 12032;
	bra.uni 	$L__BB1_183;
$L__BB1_182:
	ld.shared.u32 	%r2132, [%r8+33008];
	ld.shared.u32 	%r2133, [%r8+33264];
	ld.shared.u32 	%r2134, [%r8+33520];
	ld.shared.u32 	%r2135, [%r8+33776];
	mov.b32 	%r2136, 3840;
$L__BB1_183:
	setp.eq.s32 	%p63, %r2, 0;
	add.s32 	%r1786, %r2136, %r1;
	shl.b32 	%r1787, %r1786, 2;
	add.s32 	%r1789, %r1105, %r1787;
	ld.shared.u32 	%r1790, [%r1789];
	add.s32 	%r1791, %r1790, %r2132;
	min.s32 	%r1042, %r1791, %r1025;
	st.shared.u32 	[%r3], %r1042;
	add.s32 	%r1792, %r1790, %r2133;
	min.s32 	%r1043, %r1792, %r1026;
	st.shared.u32 	[%r3+256], %r1043;
	add.s32 	%r1793, %r1790, %r2134;
	min.s32 	%r1044, %r1793, %r1027;
	st.shared.u32 	[%r3+512], %r1044;
	add.s32 	%r1794, %r1790, %r2135;
	min.s32 	%r1045, %r1794, %r1028;
	st.shared.u32 	[%r3+768], %r1045;
	@%p63 bra 	$L__BB1_185;
	ld.shared.u32 	%r2137, [%r8+16628];
	ld.shared.u32 	%r2138, [%r8+16884];
	ld.shared.u32 	%r2139, [%r8+17140];
	ld.shared.u32 	%r2140, [%r8+17396];
	mov.b32 	%r2141, 12096;
	bra.uni 	$L__BB1_186;
$L__BB1_185:
	ld.shared.u32 	%r2137, [%r8+33012];
	ld.shared.u32 	%r2138, [%r8+33268];
	ld.shared.u32 	%r2139, [%r8+33524];
	ld.shared.u32 	%r2140, [%r8+33780];
	mov.b32 	%r2141, 3904;
$L__BB1_186:
	setp.eq.s32 	%p64, %r2, 0;
	add.s32 	%r1797, %r2141, %r1;
	shl.b32 	%r1798, %r1797, 2;
	add.s32 	%r1800, %r1105, %r1798;
	ld.shared.u32 	%r1801, [%r1800];
	add.s32 	%r1802, %r1801, %r2137;
	min.s32 	%r1059, %r1802, %r1042;
	st.shared.u32 	[%r3], %r1059;
	add.s32 	%r1803, %r1801, %r2138;
	min.s32 	%r1060, %r1803, %r1043;
	st.shared.u32 	[%r3+256], %r1060;
	add.s32 	%r1804, %r1801, %r2139;
	min.s32 	%r1061, %r1804, %r1044;
	st.shared.u32 	[%r3+512], %r1061;
	add.s32 	%r1805, %r1801, %r2140;
	min.s32 	%r1062, %r1805, %r1045;
	st.shared.u32 	[%r3+768], %r1062;
	@%p64 bra 	$L__BB1_188;
	ld.shared.u32 	%r2142, [%r8+16632];
	ld.shared.u32 	%r2143, [%r8+16888];
	ld.shared.u32 	%r2144, [%r8+17144];
	ld.shared.u32 	%r2145, [%r8+17400];
	mov.b32 	%r2146, 12160;
	bra.uni 	$L__BB1_189;
$L__BB1_188:
	ld.shared.u32 	%r2142, [%r8+33016];
	ld.shared.u32 	%r2143, [%r8+33272];
	ld.shared.u32 	%r2144, [%r8+33528];
	ld.shared.u32 	%r2145, [%r8+33784];
	mov.b32 	%r2146, 3968;
$L__BB1_189:
	setp.eq.s32 	%p65, %r2, 0;
	add.s32 	%r1808, %r2146, %r1;
	shl.b32 	%r1809, %r1808, 2;
	add.s32 	%r1811, %r1105, %r1809;
	ld.shared.u32 	%r1812, [%r1811];
	add.s32 	%r1813, %r1812, %r2142;
	min.s32 	%r1076, %r1813, %r1059;
	st.shared.u32 	[%r3], %r1076;
	add.s32 	%r1814, %r1812, %r2143;
	min.s32 	%r1077, %r1814, %r1060;
	st.shared.u32 	[%r3+256], %r1077;
	add.s32 	%r1815, %r1812, %r2144;
	min.s32 	%r1078, %r1815, %r1061;
	st.shared.u32 	[%r3+512], %r1078;
	add.s32 	%r1816, %r1812, %r2145;
	min.s32 	%r1079, %r1816, %r1062;
	st.shared.u32 	[%r3+768], %r1079;
	@%p65 bra 	$L__BB1_191;
	ld.shared.u32 	%r2147, [%r8+16636];
	ld.shared.u32 	%r2148, [%r8+16892];
	ld.shared.u32 	%r2149, [%r8+17148];
	ld.shared.u32 	%r2150, [%r8+17404];
	mov.b32 	%r2151, 12224;
	bra.uni 	$L__BB1_192;
$L__BB1_191:
	ld.shared.u32 	%r2147, [%r8+33020];
	ld.shared.u32 	%r2148, [%r8+33276];
	ld.shared.u32 	%r2149, [%r8+33532];
	ld.shared.u32 	%r2150, [%r8+33788];
	mov.b32 	%r2151, 4032;
$L__BB1_192:
	add.s32 	%r1819, %r2151, %r1;
	shl.b32 	%r1820, %r1819, 2;
	add.s32 	%r1822, %r1105, %r1820;
	ld.shared.u32 	%r1823, [%r1822];
	add.s32 	%r1824, %r1823, %r2147;
	min.s32 	%r1825, %r1824, %r1076;
	st.shared.u32 	[%r3], %r1825;
	add.s32 	%r1826, %r1823, %r2148;
	min.s32 	%r1827, %r1826, %r1077;
	st.shared.u32 	[%r3+256], %r1827;
	add.s32 	%r1828, %r1823, %r2149;
	min.s32 	%r1829, %r1828, %r1078;
	st.shared.u32 	[%r3+512], %r1829;
	add.s32 	%r1830, %r1823, %r2150;
	min.s32 	%r1831, %r1830, %r1079;
	st.shared.u32 	[%r3+768], %r1831;
	st.global.u32 	[%rd1], %r1825;
	st.global.u32 	[%rd2], %r1827;
	st.global.u32 	[%rd3], %r1829;
	st.global.u32 	[%rd4], %r1831;
	ret;

}
	// .globl	_Z6phase3Piiii
.visible .entry _Z6phase3Piiii(
	.param .u64 .ptr .align 1 _Z6phase3Piiii_param_0,
	.param .u32 _Z6phase3Piiii_param_1,
	.param .u32 _Z6phase3Piiii_param_2,
	.param .u32 _Z6phase3Piiii_param_3
)
{
	.reg .pred 	%p<4>;
	.reg .b32 	%r<878>;
	.reg .b64 	%rd<19>;
	// demoted variable
	.shared .align 4 .b8 _ZZ6phase3PiiiiE3row[16384];
	// demoted variable
	.shared .align 4 .b8 _ZZ6phase3PiiiiE3col[16384];
	ld.param.u64 	%rd1, [_Z6phase3Piiii_param_0];
	ld.param.u32 	%r4, [_Z6phase3Piiii_param_1];
	ld.param.u32 	%r5, [_Z6phase3Piiii_param_2];
	ld.param.u32 	%r6, [_Z6phase3Piiii_param_3];
	mov.u32 	%r1, %ctaid.x;
	setp.eq.s32 	%p1, %r1, %r4;
	@%p1 bra 	$L__BB2_4;
	mov.u32 	%r2, %ctaid.y;
	shr.s32 	%r7, %r6, 31;
	shr.u32 	%r8, %r7, 26;
	add.s32 	%r9, %r6, %r8;
	shr.s32 	%r10, %r9, 6;
	add.s32 	%r11, %r10, %r2;
	setp.eq.s32 	%p2, %r11, %r4;
	@%p2 bra 	$L__BB2_4;
	shl.b32 	%r12, %r2, 6;
	add.s32 	%r3, %r6, %r12;
	setp.ge.s32 	%p3, %r3, %r5;
	@%p3 bra 	$L__BB2_4;
	cvta.to.global.u64 	%rd2, %rd1;
	mov.u32 	%r13, %tid.x;
	shl.b32 	%r14, %r1, 6;
	mov.u32 	%r15, %tid.y;
	shl.b32 	%r16, %r15, 2;
	shl.b32 	%r17, %r4, 6;
	add.s32 	%r18, %r3, %r16;
	mul.lo.s32 	%r19, %r18, %r5;
	add.s32 	%r20, %r17, %r13;
	add.s32 	%r21, %r20, %r19;
	mul.wide.s32 	%rd3, %r21, 4;
	add.s64 	%rd4, %rd2, %rd3;
	ld.global.u32 	%r22, [%rd4];
	shl.b32 	%r23, %r15, 10;
	mov.u32 	%r24, _ZZ6phase3PiiiiE3row;
	add.s32 	%r25, %r24, %r23;
	shl.b32 	%r26, %r13, 2;
	add.s32 	%r27, %r25, %r26;
	st.shared.u32 	[%r27], %r22;
	mul.wide.s32 	%rd5, %r5, 4;
	add.s64 	%rd6, %rd4, %rd5;
	ld.global.u32 	%r28, [%rd6];
	st.shared.u32 	[%r27+256], %r28;
	add.s64 	%rd7, %rd6, %rd5;
	ld.global.u32 	%r29, [%rd7];
	st.shared.u32 	[%r27+512], %r29;
	add.s64 	%rd8, %rd7, %rd5;
	ld.global.u32 	%r30, [%rd8];
	st.shared.u32 	[%r27+768], %r30;
	add.s32 	%r31, %r17, %r16;
	add.s32 	%r32, %r14, %r13;
	mad.lo.s32 	%r33, %r31, %r5, %r32;
	mul.wide.s32 	%rd9, %r33, 4;
	add.s64 	%rd10, %rd2, %rd9;
	ld.global.u32 	%r34, [%rd10];
	mov.u32 	%r35, _ZZ6phase3PiiiiE3col;
	add.s32 	%r36, %r35, %r26;
	add.s32 	%r37, %r36, %r23;
	st.shared.u32 	[%r37], %r34;
	add.s64 	%rd11, %rd10, %rd5;
	ld.global.u32 	%r38, [%rd11];
	st.shared.u32 	[%r37+256], %r38;
	add.s64 	%rd12, %rd11, %rd5;
	ld.global.u32 	%r39, [%rd12];
	st.shared.u32 	[%r37+512], %r39;
	add.s64 	%rd13, %rd12, %rd5;
	ld.global.u32 	%r40, [%rd13];
	st.shared.u32 	[%r37+768], %r40;
	add.s32 	%r41, %r32, %r19;
	mul.wide.s32 	%rd14, %r41, 4;
	add.s64 	%rd15, %rd2, %rd14;
	ld.global.u32 	%r42, [%rd15];
	add.s64 	%rd16, %rd15, %rd5;
	ld.global.u32 	%r43, [%rd16];
	add.s64 	%rd17, %rd16, %rd5;
	ld.global.u32 	%r44, [%rd17];
	add.s64 	%rd18, %rd17, %rd5;
	ld.global.u32 	%r45, [%rd18];
	bar.sync 	0;
	ld.shared.u32 	%r46, [%r25];
	ld.shared.u32 	%r47, [%r36];
	add.s32 	%r48, %r47, %r46;
	min.s32 	%r49, %r42, %r48;
	ld.shared.u32 	%r50, [%r25+256];
	add.s32 	%r51, %r50, %r47;
	min.s32 	%r52, %r43, %r51;
	ld.shared.u32 	%r53, [%r25+512];
	add.s32 	%r54, %r47, %r53;
	min.s32 	%r55, %r44, %r54;
	ld.shared.u32 	%r56, [%r25+768];
	add.s32 	%r57, %r56, %r47;
	min.s32 	%r58, %r45, %r57;
	ld.shared.u32 	%r59, [%r25+4];
	ld.shared.u32 	%r60, [%r36+256];
	add.s32 	%r61, %r60, %r59;
	min.s32 	%r62, %r49, %r61;
	ld.shared.u32 	%r63, [%r25+260];
	add.s32 	%r64, %r63, %r60;
	min.s32 	%r65, %r52, %r64;
	ld.shared.u32 	%r66, [%r25+516];
	add.s32 	%r67, %r60, %r66;
	min.s32 	%r68, %r55, %r67;
	ld.shared.u32 	%r69, [%r25+772];
	add.s32 	%r70, %r69, %r60;
	min.s32 	%r71, %r58, %r70;
	ld.shared.u32 	%r72, [%r25+8];
	ld.shared.u32 	%r73, [%r36+512];
	add.s32 	%r74, %r73, %r72;
	min.s32 	%r75, %r62, %r74;
	ld.shared.u32 	%r76, [%r25+264];
	add.s32 	%r77, %r76, %r73;
	min.s32 	%r78, %r65, %r77;
	ld.shared.u32 	%r79, [%r25+520];
	add.s32 	%r80, %r73, %r79;
	min.s32 	%r81, %r68, %r80;
	ld.shared.u32 	%r82, [%r25+776];
	add.s32 	%r83, %r82, %r73;
	min.s32 	%r84, %r71, %r83;
	ld.shared.u32 	%r85, [%r25+12];
	ld.shared.u32 	%r86, [%r36+768];
	add.s32 	%r87, %r86, %r85;
	min.s32 	%r88, %r75, %r87;
	ld.shared.u32 	%r89, [%r25+268];
	add.s32 	%r90, %r89, %r86;
	min.s32 	%r91, %r78, %r90;
	ld.shared.u32 	%r92, [%r25+524];
	add.s32 	%r93, %r86, %r92;
	min.s32 	%r94, %r81, %r93;
	ld.shared.u32 	%r95, [%r25+780];
	add.s32 	%r96, %r95, %r86;
	min.s32 	%r97, %r84, %r96;
	ld.shared.u32 	%r98, [%r25+16];
	ld.shared.u32 	%r99, [%r36+1024];
	add.s32 	%r100, %r99, %r98;
	min.s32 	%r101, %r88, %r100;
	ld.shared.u32 	%r102, [%r25+272];
	add.s32 	%r103, %r102, %r99;
	min.s32 	%r104, %r91, %r103;
	ld.shared.u32 	%r105, [%r25+528];
	add.s32 	%r106, %r99, %r105;
	min.s32 	%r107, %r94, %r106;
	ld.shared.u32 	%r108, [%r25+784];
	add.s32 	%r109, %r108, %r99;
	min.s32 	%r110, %r97, %r109;
	ld.shared.u32 	%r111, [%r25+20];
	ld.shared.u32 	%r112, [%r36+1280];
	add.s32 	%r113, %r112, %r111;
	min.s32 	%r114, %r101, %r113;
	ld.shared.u32 	%r115, [%r25+276];
	add.s32 	%r116, %r115, %r112;
	min.s32 	%r117, %r104, %r116;
	ld.shared.u32 	%r118, [%r25+532];
	add.s32 	%r119, %r112, %r118;
	min.s32 	%r120, %r107, %r119;
	ld.shared.u32 	%r121, [%r25+788];
	add.s32 	%r122, %r121, %r112;
	min.s32 	%r123, %r110, %r122;
	ld.shared.u32 	%r124, [%r25+24];
	ld.shared.u32 	%r125, [%r36+1536];
	add.s32 	%r126, %r125, %r124;
	min.s32 	%r127, %r114, %r126;
	ld.shared.u32 	%r128, [%r25+280];
	add.s32 	%r129, %r128, %r125;
	min.s32 	%r130, %r117, %r129;
	ld.shared.u32 	%r131, [%r25+536];
	add.s32 	%r132, %r125, %r131;
	min.s32 	%r133, %r120, %r132;
	ld.shared.u32 	%r134, [%r25+792];
	add.s32 	%r135, %r134, %r125;
	min.s32 	%r136, %r123, %r135;
	ld.shared.u32 	%r137, [%r25+28];
	ld.shared.u32 	%r138, [%r36+1792];
	add.s32 	%r139, %r138, %r137;
	min.s32 	%r140, %r127, %r139;
	ld.shared.u32 	%r141, [%r25+284];
	add.s32 	%r142, %r141, %r138;
	min.s32 	%r143, %r130, %r142;
	ld.shared.u32 	%r144, [%r25+540];
	add.s32 	%r145, %r138, %r144;
	min.s32 	%r146, %r133, %r145;
	ld.shared.u32 	%r147, [%r25+796];
	add.s32 	%r148, %r147, %r138;
	min.s32 	%r149, %r136, %r148;
	ld.shared.u32 	%r150, [%r25+32];
	ld.shared.u32 	%r151, [%r36+2048];
	add.s32 	%r152, %r151, %r150;
	min.s32 	%r153, %r140, %r152;
	ld.shared.u32 	%r154, [%r25+288];
	add.s32 	%r155, %r154, %r151;
	min.s32 	%r156, %r143, %r155;
	ld.shared.u32 	%r157, [%r25+544];
	add.s32 	%r158, %r151, %r157;
	min.s32 	%r159, %r146, %r158;
	ld.shared.u32 	%r160, [%r25+800];
	add.s32 	%r161, %r160, %r151;
	min.s32 	%r162, %r149, %r161;
	ld.shared.u32 	%r163, [%r25+36];
	ld.shared.u32 	%r164, [%r36+2304];
	add.s32 	%r165, %r164, %r163;
	min.s32 	%r166, %r153, %r165;
	ld.shared.u32 	%r167, [%r25+292];
	add.s32 	%r168, %r167, %r164;
	min.s32 	%r169, %r156, %r168;
	ld.shared.u32 	%r170, [%r25+548];
	add.s32 	%r171, %r164, %r170;
	min.s32 	%r172, %r159, %r171;
	ld.shared.u32 	%r173, [%r25+804];
	add.s32 	%r174, %r173, %r164;
	min.s32 	%r175, %r162, %r174;
	ld.shared.u32 	%r176, [%r25+40];
	ld.shared.u32 	%r177, [%r36+2560];
	add.s32 	%r178, %r177, %r176;
	min.s32 	%r179, %r166, %r178;
	ld.shared.u32 	%r180, [%r25+296];
	add.s32 	%r181, %r180, %r177;
	min.s32 	%r182, %r169, %r181;
	ld.shared.u32 	%r183, [%r25+552];
	add.s32 	%r184, %r177, %r183;
	min.s32 	%r185, %r172, %r184;
	ld.shared.u32 	%r186, [%r25+808];
	add.s32 	%r187, %r186, %r177;
	min.s32 	%r188, %r175, %r187;
	ld.shared.u32 	%r189, [%r25+44];
	ld.shared.u32 	%r190, [%r36+2816];
	add.s32 	%r191, %r190, %r189;
	min.s32 	%r192, %r179, %r191;
	ld.shared.u32 	%r193, [%r25+300];
	add.s32 	%r194, %r193, %r190;
	min.s32 	%r195, %r182, %r194;
	ld.shared.u32 	%r196, [%r25+556];
	add.s32 	%r197, %r190, %r196;
	min.s32 	%r198, %r185, %r197;
	ld.shared.u32 	%r199, [%r25+812];
	add.s32 	%r200, %r199, %r190;
	min.s32 	%r201, %r188, %r200;
	ld.shared.u32 	%r202, [%r25+48];
	ld.shared.u32 	%r203, [%r36+3072];
	add.s32 	%r204, %r203, %r202;
	min.s32 	%r205, %r192, %r204;
	ld.shared.u32 	%r206, [%r25+304];
	add.s32 	%r207, %r206, %r203;
	min.s32 	%r208, %r195, %r207;
	ld.shared.u32 	%r209, [%r25+560];
	add.s32 	%r210, %r203, %r209;
	min.s32 	%r211, %r198, %r210;
	ld.shared.u32 	%r212, [%r25+816];
	add.s32 	%r213, %r212, %r203;
	min.s32 	%r214, %r201, %r213;
	ld.shared.u32 	%r215, [%r25+52];
	ld.shared.u32 	%r216, [%r36+3328];
	add.s32 	%r217, %r216, %r215;
	min.s32 	%r218, %r205, %r217;
	ld.shared.u32 	%r219, [%r25+308];
	add.s32 	%r220, %r219, %r216;
	min.s32 	%r221, %r208, %r220;
	ld.shared.u32 	%r222, [%r25+564];
	add.s32 	%r223, %r216, %r222;
	min.s32 	%r224, %r211, %r223;
	ld.shared.u32 	%r225, [%r25+820];
	add.s32 	%r226, %r225, %r216;
	min.s32 	%r227, %r214, %r226;
	ld.shared.u32 	%r228, [%r25+56];
	ld.shared.u32 	%r229, [%r36+3584];
	add.s32 	%r230, %r229, %r228;
	min.s32 	%r231, %r218, %r230;
	ld.shared.u32 	%r232, [%r25+312];
	add.s32 	%r233, %r232, %r229;
	min.s32 	%r234, %r221, %r233;
	ld.shared.u32 	%r235, [%r25+568];
	add.s32 	%r236, %r229, %r235;
	min.s32 	%r237, %r224, %r236;
	ld.shared.u32 	%r238, [%r25+824];
	add.s32 	%r239, %r238, %r229;
	min.s32 	%r240, %r227, %r239;
	ld.shared.u32 	%r241, [%r25+60];
	ld.shared.u32 	%r242, [%r36+3840];
	add.s32 	%r243, %r242, %r241;
	min.s32 	%r244, %r231, %r243;
	ld.shared.u32 	%r245, [%r25+316];
	add.s32 	%r246, %r245, %r242;
	min.s32 	%r247, %r234, %r246;
	ld.shared.u32 	%r248, [%r25+572];
	add.s32 	%r249, %r242, %r248;
	min.s32 	%r250, %r237, %r249;
	ld.shared.u32 	%r251, [%r25+828];
	add.s32 	%r252, %r251, %r242;
	min.s32 	%r253, %r240, %r252;
	ld.shared.u32 	%r254, [%r25+64];
	ld.shared.u32 	%r255, [%r36+4096];
	add.s32 	%r256, %r255, %r254;
	min.s32 	%r257, %r244, %r256;
	ld.shared.u32 	%r258, [%r25+320];
	add.s32 	%r259, %r258, %r255;
	min.s32 	%r260, %r247, %r259;
	ld.shared.u32 	%r261, [%r25+576];
	add.s32 	%r262, %r255, %r261;
	min.s32 	%r263, %r250, %r262;
	ld.shared.u32 	%r264, [%r25+832];
	add.s32 	%r265, %r264, %r255;
	min.s32 	%r266, %r253, %r265;
	ld.shared.u32 	%r267, [%r25+68];
	ld.shared.u32 	%r268, [%r36+4352];
	add.s32 	%r269, %r268, %r267;
	min.s32 	%r270, %r257, %r269;
	ld.shared.u32 	%r271, [%r25+324];
	add.s32 	%r272, %r271, %r268;
	min.s32 	%r273, %r260, %r272;
	ld.shared.u32 	%r274, [%r25+580];
	add.s32 	%r275, %r268, %r274;
	min.s32 	%r276, %r263, %r275;
	ld.shared.u32 	%r277, [%r25+836];
	add.s32 	%r278, %r277, %r268;
	min.s32 	%r279, %r266, %r278;
	ld.shared.u32 	%r280, [%r25+72];
	ld.shared.u32 	%r281, [%r36+4608];
	add.s32 	%r282, %r281, %r280;
	min.s32 	%r283, %r270, %r282;
	ld.shared.u32 	%r284, [%r25+328];
	add.s32 	%r285, %r284, %r281;
	min.s32 	%r286, %r273, %r285;
	ld.shared.u32 	%r287, [%r25+584];
	add.s32 	%r288, %r281, %r287;
	min.s32 	%r289, %r276, %r288;
	ld.shared.u32 	%r290, [%r25+840];
	add.s32 	%r291, %r290, %r281;
	min.s32 	%r292, %r279, %r291;
	ld.shared.u32 	%r293, [%r25+76];
	ld.shared.u32 	%r294, [%r36+4864];
	add.s32 	%r295, %r294, %r293;
	min.s32 	%r296, %r283, %r295;
	ld.shared.u32 	%r297, [%r25+332];
	add.s32 	%r298, %r297, %r294;
	min.s32 	%r299, %r286, %r298;
	ld.shared.u32 	%r300, [%r25+588];
	add.s32 	%r301, %r294, %r300;
	min.s32 	%r302, %r289, %r301;
	ld.shared.u32 	%r303, [%r25+844];
	add.s32 	%r304, %r303, %r294;
	min.s32 	%r305, %r292, %r304;
	ld.shared.u32 	%r306, [%r25+80];
	ld.shared.u32 	%r307, [%r36+5120];
	add.s32 	%r308, %r307, %r306;
	min.s32 	%r309, %r296, %r308;
	ld.shared.u32 	%r310, [%r25+336];
	add.s32 	%r311, %r310, %r307;
	min.s32 	%r312, %r299, %r311;
	ld.shared.u32 	%r313, [%r25+592];
	add.s32 	%r314, %r307, %r313;
	min.s32 	%r315, %r302, %r314;
	ld.shared.u32 	%r316, [%r25+848];
	add.s32 	%r317, %r316, %r307;
	min.s32 	%r318, %r305, %r317;
	ld.shared.u32 	%r319, [%r25+84];
	ld.shared.u32 	%r320, [%r36+5376];
	add.s32 	%r321, %r320, %r319;
	min.s32 	%r322, %r309, %r321;
	ld.shared.u32 	%r323, [%r25+340];
	add.s32 	%r324, %r323, %r320;
	min.s32 	%r325, %r312, %r324;
	ld.shared.u32 	%r326, [%r25+596];
	add.s32 	%r327, %r320, %r326;
	min.s32 	%r328, %r315, %r327;
	ld.shared.u32 	%r329, [%r25+852];
	add.s32 	%r330, %r329, %r320;
	min.s32 	%r331, %r318, %r330;
	ld.shared.u32 	%r332, [%r25+88];
	ld.shared.u32 	%r333, [%r36+5632];
	add.s32 	%r334, %r333, %r332;
	min.s32 	%r335, %r322, %r334;
	ld.shared.u32 	%r336, [%r25+344];
	add.s32 	%r337, %r336, %r333;
	min.s32 	%r338, %r325, %r337;
	ld.shared.u32 	%r339, [%r25+600];
	add.s32 	%r340, %r333, %r339;
	min.s32 	%r341, %r328, %r340;
	ld.shared.u32 	%r342, [%r25+856];
	add.s32 	%r343, %r342, %r333;
	min.s32 	%r344, %r331, %r343;
	ld.shared.u32 	%r345, [%r25+92];
	ld.shared.u32 	%r346, [%r36+5888];
	add.s32 	%r347, %r346, %r345;
	min.s32 	%r348, %r335, %r347;
	ld.shared.u32 	%r349, [%r25+348];
	add.s32 	%r350, %r349, %r346;
	min.s32 	%r351, %r338, %r350;
	ld.shared.u32 	%r352, [%r25+604];
	add.s32 	%r353, %r346, %r352;
	min.s32 	%r354, %r341, %r353;
	ld.shared.u32 	%r355, [%r25+860];
	add.s32 	%r356, %r355, %r346;
	min.s32 	%r357, %r344, %r356;
	ld.shared.u32 	%r358, [%r25+96];
	ld.shared.u32 	%r359, [%r36+6144];
	add.s32 	%r360, %r359, %r358;
	min.s32 	%r361, %r348, %r360;
	ld.shared.u32 	%r362, [%r25+352];
	add.s32 	%r363, %r362, %r359;
	min.s32 	%r364, %r351, %r363;
	ld.shared.u32 	%r365, [%r25+608];
	add.s32 	%r366, %r359, %r365;
	min.s32 	%r367, %r354, %r366;
	ld.shared.u32 	%r368, [%r25+864];
	add.s32 	%r369, %r368, %r359;
	min.s32 	%r370, %r357, %r369;
	ld.shared.u32 	%r371, [%r25+100];
	ld.shared.u32 	%r372, [%r36+6400];
	add.s32 	%r373, %r372, %r371;
	min.s32 	%r374, %r361, %r373;
	ld.shared.u32 	%r375, [%r25+356];
	add.s32 	%r376, %r375, %r372;
	min.s32 	%r377, %r364, %r376;
	ld.shared.u32 	%r378, [%r25+612];
	add.s32 	%r379, %r372, %r378;
	min.s32 	%r380, %r367, %r379;
	ld.shared.u32 	%r381, [%r25+868];
	add.s32 	%r382, %r381, %r372;
	min.s32 	%r383, %r370, %r382;
	ld.shared.u32 	%r384, [%r25+104];
	ld.shared.u32 	%r385, [%r36+6656];
	add.s32 	%r386, %r385, %r384;
	min.s32 	%r387, %r374, %r386;
	ld.shared.u32 	%r388, [%r25+360];
	add.s32 	%r389, %r388, %r385;
	min.s32 	%r390, %r377, %r389;
	ld.shared.u32 	%r391, [%r25+616];
	add.s32 	%r392, %r385, %r391;
	min.s32 	%r393, %r380, %r392;
	ld.shared.u32 	%r394, [%r25+872];
	add.s32 	%r395, %r394, %r385;
	min.s32 	%r396, %r383, %r395;
	ld.shared.u32 	%r397, [%r25+108];
	ld.shared.u32 	%r398, [%r36+6912];
	add.s32 	%r399, %r398, %r397;
	min.s32 	%r400, %r387, %r399;
	ld.shared.u32 	%r401, [%r25+364];
	add.s32 	%r402, %r401, %r398;
	min.s32 	%r403, %r390, %r402;
	ld.shared.u32 	%r404, [%r25+620];
	add.s32 	%r405, %r398, %r404;
	min.s32 	%r406, %r393, %r405;
	ld.shared.u32 	%r407, [%r25+876];
	add.s32 	%r408, %r407, %r398;
	min.s32 	%r409, %r396, %r408;
	ld.shared.u32 	%r410, [%r25+112];
	ld.shared.u32 	%r411, [%r36+7168];
	add.s32 	%r412, %r411, %r410;
	min.s32 	%r413, %r400, %r412;
	ld.shared.u32 	%r414, [%r25+368];
	add.s32 	%r415, %r414, %r411;
	min.s32 	%r416, %r403, %r415;
	ld.shared.u32 	%r417, [%r25+624];
	add.s32 	%r418, %r411, %r417;
	min.s32 	%r419, %r406, %r418;
	ld.shared.u32 	%r420, [%r25+880];
	add.s32 	%r421, %r420, %r411;
	min.s32 	%r422, %r409, %r421;
	ld.shared.u32 	%r423, [%r25+116];
	ld.shared.u32 	%r424, [%r36+7424];
	add.s32 	%r425, %r424, %r423;
	min.s32 	%r426, %r413, %r425;
	ld.shared.u32 	%r427, [%r25+372];
	add.s32 	%r428, %r427, %r424;
	min.s32 	%r429, %r416, %r428;
	ld.shared.u32 	%r430, [%r25+628];
	add.s32 	%r431, %r424, %r430;
	min.s32 	%r432, %r419, %r431;
	ld.shared.u32 	%r433, [%r25+884];
	add.s32 	%r434, %r433, %r424;
	min.s32 	%r435, %r422, %r434;
	ld.shared.u32 	%r436, [%r25+120];
	ld.shared.u32 	%r437, [%r36+7680];
	add.s32 	%r438, %r437, %r436;
	min.s32 	%r439, %r426, %r438;
	ld.shared.u32 	%r440, [%r25+376];
	add.s32 	%r441, %r440, %r437;
	min.s32 	%r442, %r429, %r441;
	ld.shared.u32 	%r443, [%r25+632];
	add.s32 	%r444, %r437, %r443;
	min.s32 	%r445, %r432, %r444;
	ld.shared.u32 	%r446, [%r25+888];
	add.s32 	%r447, %r446, %r437;
	min.s32 	%r448, %r435, %r447;
	ld.shared.u32 	%r449, [%r25+124];
	ld.shared.u32 	%r450, [%r36+7936];
	add.s32 	%r451, %r450, %r449;
	min.s32 	%r452, %r439, %r451;
	ld.shared.u32 	%r453, [%r25+380];
	add.s32 	%r454, %r453, %r450;
	min.s32 	%r455, %r442, %r454;
	ld.shared.u32 	%r456, [%r25+636];
	add.s32 	%r457, %r450, %r456;
	min.s32 	%r458, %r445, %r457;
	ld.shared.u32 	%r459, [%r25+892];
	add.s32 	%r460, %r459, %r450;
	min.s32 	%r461, %r448, %r460;
	ld.shared.u32 	%r462, [%r25+128];
	ld.shared.u32 	%r463, [%r36+8192];
	add.s32 	%r464, %r463, %r462;
	min.s32 	%r465, %r452, %r464;
	ld.shared.u32 	%r466, [%r25+384];
	add.s32 	%r467, %r466, %r463;
	min.s32 	%r468, %r455, %r467;
	ld.shared.u32 	%r469, [%r25+640];
	add.s32 	%r470, %r463, %r469;
	min.s32 	%r471, %r458, %r470;
	ld.shared.u32 	%r472, [%r25+896];
	add.s32 	%r473, %r472, %r463;
	min.s32 	%r474, %r461, %r473;
	ld.shared.u32 	%r475, [%r25+132];
	ld.shared.u32 	%r476, [%r36+8448];
	add.s32 	%r477, %r476, %r475;
	min.s32 	%r478, %r465, %r477;
	ld.shared.u32 	%r479, [%r25+388];
	add.s32 	%r480, %r479, %r476;
	min.s32 	%r481, %r468, %r480;
	ld.shared.u32 	%r482, [%r25+644];
	add.s32 	%r483, %r476, %r482;
	min.s32 	%r484, %r471, %r483;
	ld.shared.u32 	%r485, [%r25+900];
	add.s32 	%r486, %r485, %r476;
	min.s32 	%r487, %r474, %r486;
	ld.shared.u32 	%r488, [%r25+136];
	ld.shared.u32 	%r489, [%r36+8704];
	add.s32 	%r490, %r489, %r488;
	min.s32 	%r491, %r478, %r490;
	ld.shared.u32 	%r492, [%r25+392];
	add.s32 	%r493, %r492, %r489;
	min.s32 	%r494, %r481, %r493;
	ld.shared.u32 	%r495, [%r25+648];
	add.s32 	%r496, %r489, %r495;
	min.s32 	%r497, %r484, %r496;
	ld.shared.u32 	%r498, [%r25+904];
	add.s32 	%r499, %r498, %r489;
	min.s32 	%r500, %r487, %r499;
	ld.shared.u32 	%r501, [%r25+140];
	ld.shared.u32 	%r502, [%r36+8960];
	add.s32 	%r503, %r502, %r501;
	min.s32 	%r504, %r491, %r503;
	ld.shared.u32 	%r505, [%r25+396];
	add.s32 	%r506, %r505, %r502;
	min.s32 	%r507, %r494, %r506;
	ld.shared.u32 	%r508, [%r25+652];
	add.s32 	%r509, %r502, %r508;
	min.s32 	%r510, %r497, %r509;
	ld.shared.u32 	%r511, [%r25+908];
	add.s32 	%r512, %r511, %r502;
	min.s32 	%r513, %r500, %r512;
	ld.shared.u32 	%r514, [%r25+144];
	ld.shared.u32 	%r515, [%r36+9216];
	add.s32 	%r516, %r515, %r514;
	min.s32 	%r517, %r504, %r516;
	ld.shared.u32 	%r518, [%r25+400];
	add.s32 	%r519, %r518, %r515;
	min.s32 	%r520, %r507, %r519;
	ld.shared.u32 	%r521, [%r25+656];
	add.s32 	%r522, %r515, %r521;
	min.s32 	%r523, %r510, %r522;
	ld.shared.u32 	%r524, [%r25+912];
	add.s32 	%r525, %r524, %r515;
	min.s32 	%r526, %r513, %r525;
	ld.shared.u32 	%r527, [%r25+148];
	ld.shared.u32 	%r528, [%r36+9472];
	add.s32 	%r529, %r528, %r527;
	min.s32 	%r530, %r517, %r529;
	ld.shared.u32 	%r531, [%r25+404];
	add.s32 	%r532, %r531, %r528;
	min.s32 	%r533, %r520, %r532;
	ld.shared.u32 	%r534, [%r25+660];
	add.s32 	%r535, %r528, %r534;
	min.s32 	%r536, %r523, %r535;
	ld.shared.u32 	%r537, [%r25+916];
	add.s32 	%r538, %r537, %r528;
	min.s32 	%r539, %r526, %r538;
	ld.shared.u32 	%r540, [%r25+152];
	ld.shared.u32 	%r541, [%r36+9728];
	add.s32 	%r542, %r541, %r540;
	min.s32 	%r543, %r530, %r542;
	ld.shared.u32 	%r544, [%r25+408];
	add.s32 	%r545, %r544, %r541;
	min.s32 	%r546, %r533, %r545;
	ld.shared.u32 	%r547, [%r25+664];
	add.s32 	%r548, %r541, %r547;
	min.s32 	%r549, %r536, %r548;
	ld.shared.u32 	%r550, [%r25+920];
	add.s32 	%r551, %r550, %r541;
	min.s32 	%r552, %r539, %r551;
	ld.shared.u32 	%r553, [%r25+156];
	ld.shared.u32 	%r554, [%r36+9984];
	add.s32 	%r555, %r554, %r553;
	min.s32 	%r556, %r543, %r555;
	ld.shared.u32 	%r557, [%r25+412];
	add.s32 	%r558, %r557, %r554;
	min.s32 	%r559, %r546, %r558;
	ld.shared.u32 	%r560, [%r25+668];
	add.s32 	%r561, %r554, %r560;
	min.s32 	%r562, %r549, %r561;
	ld.shared.u32 	%r563, [%r25+924];
	add.s32 	%r564, %r563, %r554;
	min.s32 	%r565, %r552, %r564;
	ld.shared.u32 	%r566, [%r25+160];
	ld.shared.u32 	%r567, [%r36+10240];
	add.s32 	%r568, %r567, %r566;
	min.s32 	%r569, %r556, %r568;
	ld.shared.u32 	%r570, [%r25+416];
	add.s32 	%r571, %r570, %r567;
	min.s32 	%r572, %r559, %r571;
	ld.shared.u32 	%r573, [%r25+672];
	add.s32 	%r574, %r567, %r573;
	min.s32 	%r575, %r562, %r574;
	ld.shared.u32 	%r576, [%r25+928];
	add.s32 	%r577, %r576, %r567;
	min.s32 	%r578, %r565, %r577;
	ld.shared.u32 	%r579, [%r25+164];
	ld.shared.u32 	%r580, [%r36+10496];
	add.s32 	%r581, %r580, %r579;
	min.s32 	%r582, %r569, %r581;
	ld.shared.u32 	%r583, [%r25+420];
	add.s32 	%r584, %r583, %r580;
	min.s32 	%r585, %r572, %r584;
	ld.shared.u32 	%r586, [%r25+676];
	add.s32 	%r587, %r580, %r586;
	min.s32 	%r588, %r575, %r587;
	ld.shared.u32 	%r589, [%r25+932];
	add.s32 	%r590, %r589, %r580;
	min.s32 	%r591, %r578, %r590;
	ld.shared.u32 	%r592, [%r25+168];
	ld.shared.u32 	%r593, [%r36+10752];
	add.s32 	%r594, %r593, %r592;
	min.s32 	%r595, %r582, %r594;
	ld.shared.u32 	%r596, [%r25+424];
	add.s32 	%r597, %r596, %r593;
	min.s32 	%r598, %r585, %r597;
	ld.shared.u32 	%r599, [%r25+680];
	add.s32 	%r600, %r593, %r599;
	min.s32 	%r601, %r588, %r600;
	ld.shared.u32 	%r602, [%r25+936];
	add.s32 	%r603, %r602, %r593;
	min.s32 	%r604, %r591, %r603;
	ld.shared.u32 	%r605, [%r25+172];
	ld.shared.u32 	%r606, [%r36+11008];
	add.s32 	%r607, %r606, %r605;
	min.s32 	%r608, %r595, %r607;
	ld.shared.u32 	%r609, [%r25+428];
	add.s32 	%r610, %r609, %r606;
	min.s32 	%r611, %r598, %r610;
	ld.shared.u32 	%r612, [%r25+684];
	add.s32 	%r613, %r606, %r612;
	min.s32 	%r614, %r601, %r613;
	ld.shared.u32 	%r615, [%r25+940];
	add.s32 	%r616, %r615, %r606;
	min.s32 	%r617, %r604, %r616;
	ld.shared.u32 	%r618, [%r25+176];
	ld.shared.u32 	%r619, [%r36+11264];
	add.s32 	%r620, %r619, %r618;
	min.s32 	%r621, %r608, %r620;
	ld.shared.u32 	%r622, [%r25+432];
	add.s32 	%r623, %r622, %r619;
	min.s32 	%r624, %r611, %r623;
	ld.shared.u32 	%r625, [%r25+688];
	add.s32 	%r626, %r619, %r625;
	min.s32 	%r627, %r614, %r626;
	ld.shared.u32 	%r628, [%r25+944];
	add.s32 	%r629, %r628, %r619;
	min.s32 	%r630, %r617, %r629;
	ld.shared.u32 	%r631, [%r25+180];
	ld.shared.u32 	%r632, [%r36+11520];
	add.s32 	%r633, %r632, %r631;
	min.s32 	%r634, %r621, %r633;
	ld.shared.u32 	%r635, [%r25+436];
	add.s32 	%r636, %r635, %r632;
	min.s32 	%r637, %r624, %r636;
	ld.shared.u32 	%r638, [%r25+692];
	add.s32 	%r639, %r632, %r638;
	min.s32 	%r640, %r627, %r639;
	ld.shared.u32 	%r641, [%r25+948];
	add.s32 	%r642, %r641, %r632;
	min.s32 	%r643, %r630, %r642;
	ld.shared.u32 	%r644, [%r25+184];
	ld.shared.u32 	%r645, [%r36+11776];
	add.s32 	%r646, %r645, %r644;
	min.s32 	%r647, %r634, %r646;
	ld.shared.u32 	%r648, [%r25+440];
	add.s32 	%r649, %r648, %r645;
	min.s32 	%r650, %r637, %r649;
	ld.shared.u32 	%r651, [%r25+696];
	add.s32 	%r652, %r645, %r651;
	min.s32 	%r653, %r640, %r652;
	ld.shared.u32 	%r654, [%r25+952];
	add.s32 	%r655, %r654, %r645;
	min.s32 	%r656, %r643, %r655;
	ld.shared.u32 	%r657, [%r25+188];
	ld.shared.u32 	%r658, [%r36+12032];
	add.s32 	%r659, %r658, %r657;
	min.s32 	%r660, %r647, %r659;
	ld.shared.u32 	%r661, [%r25+444];
	add.s32 	%r662, %r661, %r658;
	min.s32 	%r663, %r650, %r662;
	ld.shared.u32 	%r664, [%r25+700];
	add.s32 	%r665, %r658, %r664;
	min.s32 	%r666, %r653, %r665;
	ld.shared.u32 	%r667, [%r25+956];
	add.s32 	%r668, %r667, %r658;
	min.s32 	%r669, %r656, %r668;
	ld.shared.u32 	%r670, [%r25+192];
	ld.shared.u32 	%r671, [%r36+12288];
	add.s32 	%r672, %r671, %r670;
	min.s32 	%r673, %r660, %r672;
	ld.shared.u32 	%r674, [%r25+448];
	add.s32 	%r675, %r674, %r671;
	min.s32 	%r676, %r663, %r675;
	ld.shared.u32 	%r677, [%r25+704];
	add.s32 	%r678, %r671, %r677;
	min.s32 	%r679, %r666, %r678;
	ld.shared.u32 	%r680, [%r25+960];
	add.s32 	%r681, %r680, %r671;
	min.s32 	%r682, %r669, %r681;
	ld.shared.u32 	%r683, [%r25+196];
	ld.shared.u32 	%r684, [%r36+12544];
	add.s32 	%r685, %r684, %r683;
	min.s32 	%r686, %r673, %r685;
	ld.shared.u32 	%r687, [%r25+452];
	add.s32 	%r688, %r687, %r684;
	min.s32 	%r689, %r676, %r688;
	ld.shared.u32 	%r690, [%r25+708];
	add.s32 	%r691, %r684, %r690;
	min.s32 	%r692, %r679, %r691;
	ld.shared.u32 	%r693, [%r25+964];
	add.s32 	%r694, %r693, %r684;
	min.s32 	%r695, %r682, %r694;
	ld.shared.u32 	%r696, [%r25+200];
	ld.shared.u32 	%r697, [%r36+12800];
	add.s32 	%r698, %r697, %r696;
	min.s32 	%r699, %r686, %r698;
	ld.shared.u32 	%r700, [%r25+456];
	add.s32 	%r701, %r700, %r697;
	min.s32 	%r702, %r689, %r701;
	ld.shared.u32 	%r703, [%r25+712];
	add.s32 	%r704, %r697, %r703;
	min.s32 	%r705, %r692, %r704;
	ld.shared.u32 	%r706, [%r25+968];
	add.s32 	%r707, %r706, %r697;
	min.s32 	%r708, %r695, %r707;
	ld.shared.u32 	%r709, [%r25+204];
	ld.shared.u32 	%r710, [%r36+13056];
	add.s32 	%r711, %r710, %r709;
	min.s32 	%r712, %r699, %r711;
	ld.shared.u32 	%r713, [%r25+460];
	add.s32 	%r714, %r713, %r710;
	min.s32 	%r715, %r702, %r714;
	ld.shared.u32 	%r716, [%r25+716];
	add.s32 	%r717, %r710, %r716;
	min.s32 	%r718, %r705, %r717;
	ld.shared.u32 	%r719, [%r25+972];
	add.s32 	%r720, %r719, %r710;
	min.s32 	%r721, %r708, %r720;
	ld.shared.u32 	%r722, [%r25+208];
	ld.shared.u32 	%r723, [%r36+13312];
	add.s32 	%r724, %r723, %r722;
	min.s32 	%r725, %r712, %r724;
	ld.shared.u32 	%r726, [%r25+464];
	add.s32 	%r727, %r726, %r723;
	min.s32 	%r728, %r715, %r727;
	ld.shared.u32 	%r729, [%r25+720];
	add.s32 	%r730, %r723, %r729;
	min.s32 	%r731, %r718, %r730;
	ld.shared.u32 	%r732, [%r25+976];
	add.s32 	%r733, %r732, %r723;
	min.s32 	%r734, %r721, %r733;
	ld.shared.u32 	%r735, [%r25+212];
	ld.shared.u32 	%r736, [%r36+13568];
	add.s32 	%r737, %r736, %r735;
	min.s32 	%r738, %r725, %r737;
	ld.shared.u32 	%r739, [%r25+468];
	add.s32 	%r740, %r739, %r736;
	min.s32 	%r741, %r728, %r740;
	ld.shared.u32 	%r742, [%r25+724];
	add.s32 	%r743, %r736, %r742;
	min.s32 	%r744, %r731, %r743;
	ld.shared.u32 	%r745, [%r25+980];
	add.s32 	%r746, %r745, %r736;
	min.s32 	%r747, %r734, %r746;
	ld.shared.u32 	%r748, [%r25+216];
	ld.shared.u32 	%r749, [%r36+13824];
	add.s32 	%r750, %r749, %r748;
	min.s32 	%r751, %r738, %r750;
	ld.shared.u32 	%r752, [%r25+472];
	add.s32 	%r753, %r752, %r749;
	min.s32 	%r754, %r741, %r753;
	ld.shared.u32 	%r755, [%r25+728];
	add.s32 	%r756, %r749, %r755;
	min.s32 	%r757, %r744, %r756;
	ld.shared.u32 	%r758, [%r25+984];
	add.s32 	%r759, %r758, %r749;
	min.s32 	%r760, %r747, %r759;
	ld.shared.u32 	%r761, [%r25+220];
	ld.shared.u32 	%r762, [%r36+14080];
	add.s32 	%r763, %r762, %r761;
	min.s32 	%r764, %r751, %r763;
	ld.shared.u32 	%r765, [%r25+476];
	add.s32 	%r766, %r765, %r762;
	min.s32 	%r767, %r754, %r766;
	ld.shared.u32 	%r768, [%r25+732];
	add.s32 	%r769, %r762, %r768;
	min.s32 	%r770, %r757, %r769;
	ld.shared.u32 	%r771, [%r25+988];
	add.s32 	%r772, %r771, %r762;
	min.s32 	%r773, %r760, %r772;
	ld.shared.u32 	%r774, [%r25+224];
	ld.shared.u32 	%r775, [%r36+14336];
	add.s32 	%r776, %r775, %r774;
	min.s32 	%r777, %r764, %r776;
	ld.shared.u32 	%r778, [%r25+480];
	add.s32 	%r779, %r778, %r775;
	min.s32 	%r780, %r767, %r779;
	ld.shared.u32 	%r781, [%r25+736];
	add.s32 	%r782, %r775, %r781;
	min.s32 	%r783, %r770, %r782;
	ld.shared.u32 	%r784, [%r25+992];
	add.s32 	%r785, %r784, %r775;
	min.s32 	%r786, %r773, %r785;
	ld.shared.u32 	%r787, [%r25+228];
	ld.shared.u32 	%r788, [%r36+14592];
	add.s32 	%r789, %r788, %r787;
	min.s32 	%r790, %r777, %r789;
	ld.shared.u32 	%r791, [%r25+484];
	add.s32 	%r792, %r791, %r788;
	min.s32 	%r793, %r780, %r792;
	ld.shared.u32 	%r794, [%r25+740];
	add.s32 	%r795, %r788, %r794;
	min.s32 	%r796, %r783, %r795;
	ld.shared.u32 	%r797, [%r25+996];
	add.s32 	%r798, %r797, %r788;
	min.s32 	%r799, %r786, %r798;
	ld.shared.u32 	%r800, [%r25+232];
	ld.shared.u32 	%r801, [%r36+14848];
	add.s32 	%r802, %r801, %r800;
	min.s32 	%r803, %r790, %r802;
	ld.shared.u32 	%r804, [%r25+488];
	add.s32 	%r805, %r804, %r801;
	min.s32 	%r806, %r793, %r805;
	ld.shared.u32 	%r807, [%r25+744];
	add.s32 	%r808, %r801, %r807;
	min.s32 	%r809, %r796, %r808;
	ld.shared.u32 	%r810, [%r25+1000];
	add.s32 	%r811, %r810, %r801;
	min.s32 	%r812, %r799, %r811;
	ld.shared.u32 	%r813, [%r25+236];
	ld.shared.u32 	%r814, [%r36+15104];
	add.s32 	%r815, %r814, %r813;
	min.s32 	%r816, %r803, %r815;
	ld.shared.u32 	%r817, [%r25+492];
	add.s32 	%r818, %r817, %r814;
	min.s32 	%r819, %r806, %r818;
	ld.shared.u32 	%r820, [%r25+748];
	add.s32 	%r821, %r814, %r820;
	min.s32 	%r822, %r809, %r821;
	ld.shared.u32 	%r823, [%r25+1004];
	add.s32 	%r824, %r823, %r814;
	min.s32 	%r825, %r812, %r824;
	ld.shared.u32 	%r826, [%r25+240];
	ld.shared.u32 	%r827, [%r36+15360];
	add.s32 	%r828, %r827, %r826;
	min.s32 	%r829, %r816, %r828;
	ld.shared.u32 	%r830, [%r25+496];
	add.s32 	%r831, %r830, %r827;
	min.s32 	%r832, %r819, %r831;
	ld.shared.u32 	%r833, [%r25+752];
	add.s32 	%r834, %r827, %r833;
	min.s32 	%r835, %r822, %r834;
	ld.shared.u32 	%r836, [%r25+1008];
	add.s32 	%r837, %r836, %r827;
	min.s32 	%r838, %r825, %r837;
	ld.shared.u32 	%r839, [%r25+244];
	ld.shared.u32 	%r840, [%r36+15616];
	add.s32 	%r841, %r840, %r839;
	min.s32 	%r842, %r829, %r841;
	ld.shared.u32 	%r843, [%r25+500];
	add.s32 	%r844, %r843, %r840;
	min.s32 	%r845, %r832, %r844;
	ld.shared.u32 	%r846, [%r25+756];
	add.s32 	%r847, %r840, %r846;
	min.s32 	%r848, %r835, %r847;
	ld.shared.u32 	%r849, [%r25+1012];
	add.s32 	%r850, %r849, %r840;
	min.s32 	%r851, %r838, %r850;
	ld.shared.u32 	%r852, [%r25+248];
	ld.shared.u32 	%r853, [%r36+15872];
	add.s32 	%r854, %r853, %r852;
	min.s32 	%r855, %r842, %r854;
	ld.shared.u32 	%r856, [%r25+504];
	add.s32 	%r857, %r856, %r853;
	min.s32 	%r858, %r845, %r857;
	ld.shared.u32 	%r859, [%r25+760];
	add.s32 	%r860, %r853, %r859;
	min.s32 	%r861, %r848, %r860;
	ld.shared.u32 	%r862, [%r25+1016];
	add.s32 	%r863, %r862, %r853;
	min.s32 	%r864, %r851, %r863;
	ld.shared.u32 	%r865, [%r25+252];
	ld.shared.u32 	%r866, [%r36+16128];
	add.s32 	%r867, %r866, %r865;
	min.s32 	%r868, %r855, %r867;
	ld.shared.u32 	%r869, [%r25+508];
	add.s32 	%r870, %r869, %r866;
	min.s32 	%r871, %r858, %r870;
	ld.shared.u32 	%r872, [%r25+764];
	add.s32 	%r873, %r866, %r872;
	min.s32 	%r874, %r861, %r873;
	ld.shared.u32 	%r875, [%r25+1020];
	add.s32 	%r876, %r875, %r866;
	min.s32 	%r877, %r864, %r876;
	st.global.u32 	[%rd15], %r868;
	st.global.u32 	[%rd16], %r871;
	st.global.u32 	[%rd17], %r874;
	st.global.u32 	[%rd18], %r877;
$L__BB2_4:
	ret;

}


// ===== COMPILED SASS (sm_100) =====

	.target	sm_100

	.elftype	@"ET_EXEC"


//--------------------- .note.nv.tkinfo           --------------------------
	.section	.note.nv.tkinfo,"",@"SHT_NOTE"
	.sectionflags	@"SHF_NOTE_NV_TKINFO"
	.tkinfo
        /*0018*/ 	.word	0x00000002
        /*0030*/ 	.string	""
        /*0030*/ 	.string	"ptxas"
        /*0030*/ 	.string	"Cuda compilation tools, release 13.0, V13.0.88"
        /*0030*/ 	.string	"Build cuda_13.0.r13.0/compiler.36424714_0"
        /*0030*/ 	.string	"-arch sm_100 -m 64 "



//--------------------- .note.nv.cuinfo           --------------------------
	.section	.note.nv.cuinfo,"",@"SHT_NOTE"
	.sectionflags	@"SHF_NOTE_NV_CUINFO"
        /*0018*/ 	.short	0x0002
        /*001a*/ 	.short	0x0064
        /*001c*/ 	.short	0x0082
	.zero		2


//--------------------- .nv.info                  --------------------------
	.section	.nv.info,"",@"SHT_CUDA_INFO"
	.align	4


	//----- nvinfo : EIATTR_REGCOUNT
	.align		4
        /*0000*/ 	.byte	0x04, 0x2f
        /*0002*/ 	.short	(.L_2 - .L_1)
	.align		4
.L_1:
        /*0004*/ 	.word	index@(_Z6phase1Piii)
        /*0008*/ 	.word	0x00000018


	//----- nvinfo : EIATTR_FRAME_SIZE
	.align		4
.L_2:
        /*000c*/ 	.byte	0x04, 0x11
        /*000e*/ 	.short	(.L_4 - .L_3)
	.align		4
.L_3:
        /*0010*/ 	.word	index@(_Z6phase1Piii)
        /*0014*/ 	.word	0x00000000


	//----- nvinfo : EIATTR_REGCOUNT
	.align		4
.L_4:
        /*0018*/ 	.byte	0x04, 0x2f
        /*001a*/ 	.short	(.L_6 - .L_5)
	.align		4
.L_5:
        /*001c*/ 	.word	index@(_Z6phase2Piii)
        /*0020*/ 	.word	0x00000020


	//----- nvinfo : EIATTR_FRAME_SIZE
	.align		4
.L_6:
        /*0024*/ 	.byte	0x04, 0x11
        /*0026*/ 	.short	(.L_8 - .L_7)
	.align		4
.L_7:
        /*0028*/ 	.word	index@(_Z6phase2Piii)
        /*002c*/ 	.word	0x00000000


	//----- nvinfo : EIATTR_REGCOUNT
	.align		4
.L_8:
        /*0030*/ 	.byte	0x04, 0x2f
        /*0032*/ 	.short	(.L_10 - .L_9)
	.align		4
.L_9:
        /*0034*/ 	.word	index@(_Z6phase3Piiii)
        /*0038*/ 	.word	0x00000025


	//----- nvinfo : EIATTR_FRAME_SIZE
	.align		4
.L_10:
        /*003c*/ 	.byte	0x04, 0x11
        /*003e*/ 	.short	(.L_12 - .L_11)
	.align		4
.L_11:
        /*0040*/ 	.word	index@(_Z6phase3Piiii)
        /*0044*/ 	.word	0x00000000


	//----- nvinfo : EIATTR_MIN_STACK_SIZE
	.align		4
.L_12:
        /*0048*/ 	.byte	0x04, 0x12
        /*004a*/ 	.short	(.L_14 - .L_13)
	.align		4
.L_13:
        /*004c*/ 	.word	index@(_Z6phase3Piiii)
        /*0050*/ 	.word	0x00000000


	//----- nvinfo : EIATTR_MIN_STACK_SIZE
	.align		4
.L_14:
        /*0054*/ 	.byte	0x04, 0x12
        /*0056*/ 	.short	(.L_16 - .L_15)
	.align		4
.L_15:
        /*0058*/ 	.word	index@(_Z6phase2Piii)
        /*005c*/ 	.word	0x00000000


	//----- nvinfo : EIATTR_MIN_STACK_SIZE
	.align		4
.L_16:
        /*0060*/ 	.byte	0x04, 0x12
        /*0062*/ 	.short	(.L_18 - .L_17)
	.align		4
.L_17:
        /*0064*/ 	.word	index@(_Z6phase1Piii)
        /*0068*/ 	.word	0x00000000
.L_18:


//--------------------- .nv.compat                --------------------------
	.section	.nv.compat,"",@"SHT_CUDA_COMPAT_INFO"
	.align	4
        /*0000*/ 	.byte	0x02, 0x09, 0x00, 0x00, 0x02, 0x02, 0x01, 0x00, 0x02, 0x05, 0x05, 0x00, 0x03, 0x07, 0x01, 0x01
        /*0010*/ 	.byte	0x02, 0x03, 0x00, 0x00, 0x02, 0x06, 0x01, 0x00, 0x04, 0x0b, 0x08, 0x00, 0x09, 0x00, 0x00, 0x00
        /*0020*/ 	.byte	0x00, 0x00, 0x00, 0x00


//--------------------- .nv.info._Z6phase3Piiii   --------------------------
	.section	.nv.info._Z6phase3Piiii,"",@"SHT_CUDA_INFO"
	.sectionflags	@""
	.align	4


	//----- nvinfo : EIATTR_CUDA_API_VERSION
	.align		4
        /*0000*/ 	.byte	0x04, 0x37
        /*0002*/ 	.short	(.L_20 - .L_19)
.L_19:
        /*0004*/ 	.word	0x00000082


	//----- nvinfo : EIATTR_KPARAM_INFO
	.align		4
.L_20:
        /*0008*/ 	.byte	0x04, 0x17
        /*000a*/ 	.short	(.L_22 - .L_21)
.L_21:
        /*000c*/ 	.word	0x00000000
        /*0010*/ 	.short	0x0003
        /*0012*/ 	.short	0x0010
        /*0014*/ 	.byte	0x00, 0xf0, 0x11, 0x00


	//----- nvinfo : EIATTR_KPARAM_INFO
	.align		4
.L_22:
        /*0018*/ 	.byte	0x04, 0x17
        /*001a*/ 	.short	(.L_24 - .L_23)
.L_23:
        /*001c*/ 	.word	0x00000000
        /*0020*/ 	.short	0x0002
        /*0022*/ 	.short	0x000c
        /*0024*/ 	.byte	0x00, 0xf0, 0x11, 0x00


	//----- nvinfo : EIATTR_KPARAM_INFO
	.align		4
.L_24:
        /*0028*/ 	.byte	0x04, 0x17
        /*002a*/ 	.short	(.L_26 - .L_25)
.L_25:
        /*002c*/ 	.word	0x00000000
        /*0030*/ 	.short	0x0001
        /*0032*/ 	.short	0x0008
        /*0034*/ 	.byte	0x00, 0xf0, 0x11, 0x00


	//----- nvinfo : EIATTR_KPARAM_INFO
	.align		4
.L_26:
        /*0038*/ 	.byte	0x04, 0x17
        /*003a*/ 	.short	(.L_28 - .L_27)
.L_27:
        /*003c*/ 	.word	0x00000000
        /*0040*/ 	.short	0x0000
        /*0042*/ 	.short	0x0000
        /*0044*/ 	.byte	0x00, 0xf5, 0x21, 0x00


	//----- nvinfo : EIATTR_SPARSE_MMA_MASK
	.align		4
.L_28:
        /*0048*/ 	.byte	0x03, 0x50
        /*004a*/ 	.short	0x0000


	//----- nvinfo : EIATTR_MAXREG_COUNT
	.align		4
        /*004c*/ 	.byte	0x03, 0x1b
        /*004e*/ 	.short	0x00ff


	//----- nvinfo : EIATTR_NUM_BARRIERS
	.align		4
        /*0050*/ 	.byte	0x02, 0x4c
        /*0052*/ 	.byte	0x01
	.zero		1


	//----- nvinfo : EIATTR_MERCURY_ISA_VERSION
	.align		4
        /*0054*/ 	.byte	0x03, 0x5f
        /*0056*/ 	.short	0x0101


	//----- nvinfo : EIATTR_VRC_CTA_INIT_COUNT
	.align		4
        /*0058*/ 	.byte	0x02, 0x4a
	.zero		1
	.zero		1


	//----- nvinfo : EIATTR_EXIT_INSTR_OFFSETS
	.align		4
        /*005c*/ 	.byte	0x04, 0x1c
        /*005e*/ 	.short	(.L_30 - .L_29)


	//   ....[0]....
.L_29:
        /*0060*/ 	.word	0x00000040


	//   ....[1]....
        /*0064*/ 	.word	0x000000b0


	//   ....[2]....
        /*0068*/ 	.word	0x000000f0


	//   ....[3]....
        /*006c*/ 	.word	0x00001ca0


	//----- nvinfo : EIATTR_CBANK_PARAM_SIZE
	.align		4
.L_30:
        /*0070*/ 	.byte	0x03, 0x19
        /*0072*/ 	.short	0x0014


	//----- nvinfo : EIATTR_PARAM_CBANK
	.align		4
        /*0074*/ 	.byte	0x04, 0x0a
        /*0076*/ 	.short	(.L_32 - .L_31)
	.align		4
.L_31:
        /*0078*/ 	.word	index@(.nv.constant0._Z6phase3Piiii)
        /*007c*/ 	.short	0x0380
        /*007e*/ 	.short	0x0014


	//----- nvinfo : EIATTR_SW_WAR
	.align		4
.L_32:
        /*0080*/ 	.byte	0x04, 0x36
        /*0082*/ 	.short	(.L_34 - .L_33)
.L_33:
        /*0084*/ 	.word	0x00000008
.L_34:


//--------------------- .nv.info._Z6phase2Piii    --------------------------
	.section	.nv.info._Z6phase2Piii,"",@"SHT_CUDA_INFO"
	.sectionflags	@""
	.align	4


	//----- nvinfo : EIATTR_CUDA_API_VERSION
	.align		4
        /*0000*/ 	.byte	0x04, 0x37
        /*0002*/ 	.short	(.L_36 - .L_35)
.L_35:
        /*0004*/ 	.word	0x00000082


	//----- nvinfo : EIATTR_KPARAM_INFO
	.align		4
.L_36:
        /*0008*/ 	.byte	0x04, 0x17
        /*000a*/ 	.short	(.L_38 - .L_37)
.L_37:
        /*000c*/ 	.word	0x00000000
        /*0010*/ 	.short	0x0002
        /*0012*/ 	.short	0x000c
        /*0014*/ 	.byte	0x00, 0xf0, 0x11, 0x00


	//----- nvinfo : EIATTR_KPARAM_INFO
	.align		4
.L_38:
        /*0018*/ 	.byte	0x04, 0x17
        /*001a*/ 	.short	(.L_40 - .L_39)
.L_39:
        /*001c*/ 	.word	0x00000000
        /*0020*/ 	.short	0x0001
        /*0022*/ 	.short	0x0008
        /*0024*/ 	.byte	0x00, 0xf0, 0x11, 0x00


	//----- nvinfo : EIATTR_KPARAM_INFO
	.align		4
.L_40:
        /*0028*/ 	.byte	0x04, 0x17
        /*002a*/ 	.short	(.L_42 - .L_41)
.L_41:
        /*002c*/ 	.word	0x00000000
        /*0030*/ 	.short	0x0000
        /*0032*/ 	.short	0x0000
        /*0034*/ 	.byte	0x00, 0xf5, 0x21, 0x00


	//----- nvinfo : EIATTR_SPARSE_MMA_MASK
	.align		4
.L_42:
        /*0038*/ 	.byte	0x03, 0x50
        /*003a*/ 	.short	0x0000


	//----- nvinfo : EIATTR_MAXREG_COUNT
	.align		4
        /*003c*/ 	.byte	0x03, 0x1b
        /*003e*/ 	.short	0x00ff


	//----- nvinfo : EIATTR_NUM_BARRIERS
	.align		4
        /*0040*/ 	.byte	0x02, 0x4c
        /*0042*/ 	.byte	0x01
	.zero		1


	//----- nvinfo : EIATTR_MERCURY_ISA_VERSION
	.align		4
        /*0044*/ 	.byte	0x03, 0x5f
        /*0046*/ 	.short	0x0101


	//----- nvinfo : EIATTR_VRC_CTA_INIT_COUNT
	.align		4
        /*0048*/ 	.byte	0x02, 0x4a
	.zero		1
	.zero		1


	//----- nvinfo : EIATTR_EXIT_INSTR_OFFSETS
	.align		4
        /*004c*/ 	.byte	0x04, 0x1c
        /*004e*/ 	.short	(.L_44 - .L_43)


	//   ....[0]....
.L_43:
        /*0050*/ 	.word	0x000057c0


	//----- nvinfo : EIATTR_CBANK_PARAM_SIZE
	.align		4
.L_44:
        /*0054*/ 	.byte	0x03, 0x19
        /*0056*/ 	.short	0x0010


	//----- nvinfo : EIATTR_PARAM_CBANK
	.align		4
        /*0058*/ 	.byte	0x04, 0x0a
        /*005a*/ 	.short	(.L_46 - .L_45)
	.align		4
.L_45:
        /*005c*/ 	.word	index@(.nv.constant0._Z6phase2Piii)
        /*0060*/ 	.short	0x0380
        /*0062*/ 	.short	0x0010


	//----- nvinfo : EIATTR_SW_WAR
	.align		4
.L_46:
        /*0064*/ 	.byte	0x04, 0x36
        /*0066*/ 	.short	(.L_48 - .L_47)
.L_47:
        /*0068*/ 	.word	0x00000008
.L_48:


//--------------------- .nv.info._Z6phase1Piii    --------------------------
	.section	.nv.info._Z6phase1Piii,"",@"SHT_CUDA_INFO"
	.sectionflags	@""
	.align	4


	//----- nvinfo : EIATTR_CUDA_API_VERSION
	.align		4
        /*0000*/ 	.byte	0x04, 0x37
        /*0002*/ 	.short	(.L_50 - .L_49)
.L_49:
        /*0004*/ 	.word	0x00000082


	//----- nvinfo : EIATTR_KPARAM_INFO
	.align		4
.L_50:
        /*0008*/ 	.byte	0x04, 0x17
        /*000a*/ 	.short	(.L_52 - .L_51)
.L_51:
        /*000c*/ 	.word	0x00000000
        /*0010*/ 	.short	0x0002
        /*0012*/ 	.short	0x000c
        /*0014*/ 	.byte	0x00, 0xf0, 0x11, 0x00


	//----- nvinfo : EIATTR_KPARAM_INFO
	.align		4
.L_52:
        /*0018*/ 	.byte	0x04, 0x17
        /*001a*/ 	.short	(.L_54 - .L_53)
.L_53:
        /*001c*/ 	.word	0x00000000
        /*0020*/ 	.short	0x0001
        /*0022*/ 	.short	0x0008
        /*0024*/ 	.byte	0x00, 0xf0, 0x11, 0x00


	//----- nvinfo : EIATTR_KPARAM_INFO
	.align		4
.L_54:
        /*0028*/ 	.byte	0x04, 0x17
        /*002a*/ 	.short	(.L_56 - .L_55)
.L_55:
        /*002c*/ 	.word	0x00000000
        /*0030*/ 	.short	0x0000
        /*0032*/ 	.short	0x0000
        /*0034*/ 	.byte	0x00, 0xf5, 0x21, 0x00


	//----- nvinfo : EIATTR_SPARSE_MMA_MASK
	.align		4
.L_56:
        /*0038*/ 	.byte	0x03, 0x50
        /*003a*/ 	.short	0x0000


	//----- nvinfo : EIATTR_MAXREG_COUNT
	.align		4
        /*003c*/ 	.byte	0x03, 0x1b
        /*003e*/ 	.short	0x00ff


	//----- nvinfo : EIATTR_NUM_BARRIERS
	.align		4
        /*0040*/ 	.byte	0x02, 0x4c
        /*0042*/ 	.byte	0x01
	.zero		1


	//----- nvinfo : EIATTR_MERCURY_ISA_VERSION
	.align		4
        /*0044*/ 	.byte	0x03, 0x5f
        /*0046*/ 	.short	0x0101


	//----- nvinfo : EIATTR_VRC_CTA_INIT_COUNT
	.align		4
        /*0048*/ 	.byte	0x02, 0x4a
	.zero		1
	.zero		1


	//----- nvinfo : EIATTR_EXIT_INSTR_OFFSETS
	.align		4
        /*004c*/ 	.byte	0x04, 0x1c
        /*004e*/ 	.short	(.L_58 - .L_57)


	//   ....[0]....
.L_57:
        /*0050*/ 	.word	0x00004240


	//----- nvinfo : EIATTR_CBANK_PARAM_SIZE
	.align		4
.L_58:
        /*0054*/ 	.byte	0x03, 0x19
        /*0056*/ 	.short	0x0010


	//----- nvinfo : EIATTR_PARAM_CBANK
	.align		4
        /*0058*/ 	.byte	0x04, 0x0a
        /*005a*/ 	.short	(.L_60 - .L_59)
	.align		4
.L_59:
        /*005c*/ 	.word	index@(.nv.constant0._Z6phase1Piii)
        /*0060*/ 	.short	0x0380
        /*0062*/ 	.short	0x0010


	//----- nvinfo : EIATTR_SW_WAR
	.align		4
.L_60:
        /*0064*/ 	.byte	0x04, 0x36
        /*0066*/ 	.short	(.L_62 - .L_61)
.L_61:
        /*0068*/ 	.word	0x00000008
.L_62:


//--------------------- .nv.callgraph             --------------------------
	.section	.nv.callgraph,"",@"SHT_CUDA_CALLGRAPH"
	.align	4
	.sectionentsize	8
	.align		4
        /*0000*/ 	.word	0x00000000
	.align		4
        /*0004*/ 	.word	0xffffffff
	.align		4
        /*0008*/ 	.word	0x00000000
	.align		4
        /*000c*/ 	.word	0xfffffffe
	.align		4
        /*0010*/ 	.word	0x00000000
	.align		4
        /*0014*/ 	.word	0xfffffffd
	.align		4
        /*0018*/ 	.word	0x00000000
	.align		4
        /*001c*/ 	.word	0xfffffffc


//--------------------- .nv.constant3             --------------------------
	.section	.nv.constant3,"a",@progbits
	.align	4
.nv.constant3:
	.type		d_matrix_size,@object
	.size		d_matrix_size,(.L_0 - d_matrix_size)
d_matrix_size:
	.zero		4
.L_0:


//--------------------- .text._Z6phase3Piiii      --------------------------
	.section	.text._Z6phase3Piiii,"ax",@progbits
	.align	128
        .global         _Z6phase3Piiii
        .type           _Z6phase3Piiii,@function
        .size           _Z6phase3Piiii,(.L_x_3 - _Z6phase3Piiii)
        .other          _Z6phase3Piiii,@"STO_CUDA_ENTRY STV_DEFAULT"
_Z6phase3Piiii:
.text._Z6phase3Piiii:
[----:B------:R-:W-:Y:S01]  /*0000*/  LDC R1, c[0x0][0x37c] ;  /* 0x0000df00ff017b82 */ /* 0x000fe20000000800 */
[----:B------:R-:W0:Y:S07]  /*0010*/  S2R R2, SR_CTAID.X ;  /* 0x0000000000027919 */ /* 0x000e2e0000002500 */
[----:B------:R-:W0:Y:S02]  /*0020*/  LDC R6, c[0x0][0x388] ;  /* 0x0000e200ff067b82 */ /* 0x000e240000000800 */
[----:B0-----:R-:W-:-:S13]  /*0030*/  ISETP.NE.AND P0, PT, R2, R6, PT ;  /* 0x000000060200720c */ /* 0x001fda0003f05270 */
[----:B------:R-:W-:Y:S05]  /*0040*/  @!P0 EXIT ;  /* 0x000000000000894d */ /* 0x000fea0003800000 */
[----:B------:R-:W0:Y:S01]  /*0050*/  LDCU UR6, c[0x0][0x390] ;  /* 0x00007200ff0677ac */ /* 0x000e220008000800 */
[----:B------:R-:W1:Y:S01]  /*0060*/  S2UR UR5, SR_CTAID.Y ;  /* 0x00000000000579c3 */ /* 0x000e620000002600 */
[----:B0-----:R-:W-:-:S04]  /*0070*/  USHF.R.S32.HI UR4, URZ, 0x1f, UR6 ;  /* 0x0000001fff047899 */ /* 0x001fc80008011406 */
[----:B------:R-:W-:-:S04]  /*0080*/  ULEA.HI UR4, UR4, UR6, URZ, 0x6 ;  /* 0x0000000604047291 */ /* 0x000fc8000f8f30ff */
[----:B-1----:R-:W-:-:S06]  /*0090*/  ULEA.HI.SX32 UR4, UR4, UR5, 0x1a ;  /* 0x0000000504047291 */ /* 0x002fcc000f8fd2ff */
[----:B------:R-:W-:-:S13]  /*00a0*/  ISETP.NE.AND P0, PT, R6, UR4, PT ;  /* 0x0000000406007c0c */ /* 0x000fda000bf05270 */
[----:B------:R-:W-:Y:S05]  /*00b0*/  @!P0 EXIT ;  /* 0x000000000000894d */ /* 0x000fea0003800000 */
[----:B------:R-:W0:Y:S01]  /*00c0*/  LDC R25, c[0x0][0x38c] ;  /* 0x0000e300ff197b82 */ /* 0x000e220000000800 */
[----:B------:R-:W-:-:S06]  /*00d0*/  ULEA UR4, UR5, UR6, 0x6 ;  /* 0x0000000605047291 */ /* 0x000fcc000f8e30ff */
[----:B0-----:R-:W-:-:S13]  /*00e0*/  ISETP.LE.AND P0, PT, R25, UR4, PT ;  /* 0x0000000419007c0c */ /* 0x001fda000bf03270 */
[----:B------:R-:W-:Y:S05]  /*00f0*/  @P0 EXIT ;  /* 0x000000000000094d */ /* 0x000fea0003800000 */
[----:B------:R-:W0:Y:S01]  /*0100*/  S2R R3, SR_TID.X ;  /* 0x0000000000037919 */ /* 0x000e220000002100 */
[----:B------:R-:W1:Y:S01]  /*0110*/  LDC.64 R30, c[0x0][0x380] ;  /* 0x0000e000ff1e7b82 */ /* 0x000e620000000a00 */
[----:B------:R-:W2:Y:S01]  /*0120*/  LDCU.64 UR8, c[0x0][0x358] ;  /* 0x00006b00ff0877ac */ /* 0x000ea20008000a00 */
[----:B------:R-:W3:Y:S01]  /*0130*/  S2R R5, SR_TID.Y ;  /* 0x0000000000057919 */ /* 0x000ee20000002200 */
[--C-:B0-----:R-:W-:Y:S02]  /*0140*/  IMAD R4, R6, 0x40, R3.reuse ;  /* 0x0000004006047824 */ /* 0x101fe400078e0203 */
[----:B------:R-:W-:Y:S02]  /*0150*/  IMAD R2, R2, 0x40, R3 ;  /* 0x0000004002027824 */ /* 0x000fe400078e0203 */
[----:B---3--:R-:W-:Y:S01]  /*0160*/  IMAD R6, R6, 0x10, R5 ;  /* 0x0000001006067824 */ /* 0x008fe200078e0205 */
[----:B------:R-:W-:-:S03]  /*0170*/  LEA R0, R5, UR4, 0x2 ;  /* 0x0000000405007c11 */ /* 0x000fc6000f8e10ff */
[----:B------:R-:W-:Y:S02]  /*0180*/  IMAD.SHL.U32 R6, R6, 0x4, RZ ;  /* 0x0000000406067824 */ /* 0x000fe400078e00ff */
[-C--:B------:R-:W-:Y:S02]  /*0190*/  IMAD R9, R0, R25.reuse, R4 ;  /* 0x0000001900097224 */ /* 0x080fe400078e0204 */
[----:B------:R-:W-:Y:S02]  /*01a0*/  IMAD R17, R6, R25, R2 ;  /* 0x0000001906117224 */ /* 0x000fe400078e0202 */
[----:B-1----:R-:W-:-:S04]  /*01b0*/  IMAD.WIDE R8, R9, 0x4, R30 ;  /* 0x0000000409087825 */ /* 0x002fc800078e021e */
[----:B------:R-:W-:-:S04]  /*01c0*/  IMAD.WIDE R16, R17, 0x4, R30 ;  /* 0x0000000411107825 */ /* 0x000fc800078e021e */
[C---:B------:R-:W-:Y:S01]  /*01d0*/  IMAD.WIDE R10, R25.reuse, 0x4, R8 ;  /* 0x00000004190a7825 */ /* 0x040fe200078e0208 */
[----:B--2---:R-:W2:Y:S03]  /*01e0*/  LDG.E R15, desc[UR8][R16.64] ;  /* 0x00000008100f7981 */ /* 0x004ea6000c1e1900 */
[C---:B------:R-:W-:Y:S01]  /*01f0*/  IMAD.WIDE R18, R25.reuse, 0x4, R16 ;  /* 0x0000000419127825 */ /* 0x040fe200078e0210 */
[----:B------:R-:W3:Y:S03]  /*0200*/  LDG.E R8, desc[UR8][R8.64] ;  /* 0x0000000808087981 */ /* 0x000ee6000c1e1900 */
[C---:B------:R-:W-:Y:S02]  /*0210*/  IMAD.WIDE R12, R25.reuse, 0x4, R10 ;  /* 0x00000004190c7825 */ /* 0x040fe400078e020a */
[----:B------:R-:W4:Y:S02]  /*0220*/  LDG.E R10, desc[UR8][R10.64] ;  /* 0x000000080a0a7981 */ /* 0x000f24000c1e1900 */
[----:B------:R-:W-:-:S02]  /*0230*/  IMAD.WIDE R20, R25, 0x4, R18 ;  /* 0x0000000419147825 */ /* 0x000fc400078e0212 */
[----:B------:R0:W5:Y:S02]  /*0240*/  LDG.E R18, desc[UR8][R18.64] ;  /* 0x0000000812127981 */ /* 0x000164000c1e1900 */
[C---:B------:R-:W-:Y:S02]  /*0250*/  IMAD.WIDE R22, R25.reuse, 0x4, R12 ;  /* 0x0000000419167825 */ /* 0x040fe400078e020c */
[----:B------:R-:W2:Y:S02]  /*0260*/  LDG.E R12, desc[UR8][R12.64] ;  /* 0x000000080c0c7981 */ /* 0x000ea4000c1e1900 */
[----:B------:R-:W-:Y:S02]  /*0270*/  IMAD.WIDE R6, R25, 0x4, R20 ;  /* 0x0000000419067825 */ /* 0x000fe400078e0214 */
[----:B------:R-:W5:Y:S04]  /*0280*/  LDG.E R14, desc[UR8][R22.64] ;  /* 0x00000008160e7981 */ /* 0x000f68000c1e1900 */
[----:B------:R-:W5:Y:S04]  /*0290*/  LDG.E R32, desc[UR8][R20.64] ;  /* 0x0000000814207981 */ /* 0x000f68000c1e1900 */
[----:B------:R-:W5:Y:S01]  /*02a0*/  LDG.E R33, desc[UR8][R6.64] ;  /* 0x0000000806217981 */ /* 0x000f62000c1e1900 */
[----:B------:R-:W-:-:S04]  /*02b0*/  IMAD R27, R0, R25, R2 ;  /* 0x00000019001b7224 */ /* 0x000fc800078e0202 */
[----:B------:R-:W-:-:S05]  /*02c0*/  IMAD.WIDE R30, R27, 0x4, R30 ;  /* 0x000000041b1e7825 */ /* 0x000fca00078e021e */
[----:B------:R-:W5:Y:S01]  /*02d0*/  LDG.E R11, desc[UR8][R30.64] ;  /* 0x000000081e0b7981 */ /* 0x000f62000c1e1900 */
[----:B------:R-:W-:-:S05]  /*02e0*/  IMAD.WIDE R28, R25, 0x4, R30 ;  /* 0x00000004191c7825 */ /* 0x000fca00078e021e */
[----:B------:R-:W5:Y:S01]  /*02f0*/  LDG.E R13, desc[UR8][R28.64] ;  /* 0x000000081c0d7981 */ /* 0x000f62000c1e1900 */
[----:B------:R-:W-:-:S05]  /*0300*/  IMAD.WIDE R26, R25, 0x4, R28 ;  /* 0x00000004191a7825 */ /* 0x000fca00078e021c */
[----:B------:R-:W5:Y:S01]  /*0310*/  LDG.E R9, desc[UR8][R26.64] ;  /* 0x000000081a097981 */ /* 0x000f62000c1e1900 */
[----:B------:R-:W-:-:S05]  /*0320*/  IMAD.WIDE R24, R25, 0x4, R26 ;  /* 0x0000000419187825 */ /* 0x000fca00078e021a */
[----:B------:R-:W5:Y:S01]  /*0330*/  LDG.E R17, desc[UR8][R24.64] ;  /* 0x0000000818117981 */ /* 0x000f62000c1e1900 */
[----:B------:R-:W1:Y:S01]  /*0340*/  S2UR UR5, SR_CgaCtaId ;  /* 0x00000000000579c3 */ /* 0x000e620000008800 */
[----:B------:R-:W-:Y:S02]  /*0350*/  UMOV UR4, 0x400 ;  /* 0x0000040000047882 */ /* 0x000fe40000000000 */
[----:B-1----:R-:W-:Y:S02]  /*0360*/  ULEA UR6, UR5, UR4, 0x18 ;  /* 0x0000000405067291 */ /* 0x002fe4000f8ec0ff */
[----:B------:R-:W-:-:S04]  /*0370*/  UIADD3 UR4, UPT, UPT, UR4, 0x4000, URZ ;  /* 0x0000400004047890 */ /* 0x000fc8000fffe0ff */
[----:B------:R-:W-:Y:S01]  /*0380*/  ULEA UR4, UR5, UR4, 0x18 ;  /* 0x0000000405047291 */ /* 0x000fe2000f8ec0ff */
[----:B------:R-:W-:-:S05]  /*0390*/  LEA R2, R5, UR6, 0xa ;  /* 0x0000000605027c11 */ /* 0x000fca000f8e50ff */
[C---:B------:R-:W-:Y:S01]  /*03a0*/  LEA R0, R3.reuse, UR4, 0x2 ;  /* 0x0000000403007c11 */ /* 0x040fe2000f8e10ff */
[----:B0-----:R-:W-:-:S04]  /*03b0*/  IMAD R19, R3, 0x4, R2 ;  /* 0x0000000403137824 */ /* 0x001fc800078e0202 */
[----:B------:R-:W-:Y:S01]  /*03c0*/  IMAD R34, R5, 0x400, R0 ;  /* 0x0000040005227824 */ /* 0x000fe200078e0200 */
[----:B---3--:R-:W-:Y:S04]  /*03d0*/  STS [R19], R8 ;  /* 0x0000000813007388 */ /* 0x008fe80000000800 */
[----:B----4-:R-:W-:Y:S04]  /*03e0*/  STS [R19+0x100], R10 ;  /* 0x0001000a13007388 */ /* 0x010fe80000000800 */
[----:B--2---:R-:W-:Y:S04]  /*03f0*/  STS [R19+0x200], R12 ;  /* 0x0002000c13007388 */ /* 0x004fe80000000800 */
[----:B-----5:R-:W-:Y:S04]  /*0400*/  STS [R19+0x300], R14 ;  /* 0x0003000e13007388 */ /* 0x020fe80000000800 */
[----:B------:R-:W-:Y:S04]  /*0410*/  STS [R34], R15 ;  /* 0x0000000f22007388 */ /* 0x000fe80000000800 */
[----:B------:R-:W-:Y:S04]  /*0420*/  STS [R34+0x100], R18 ;  /* 0x0001001222007388 */ /* 0x000fe80000000800 */
[----:B------:R-:W-:Y:S04]  /*0430*/  STS [R34+0x200], R32 ;  /* 0x0002002022007388 */ /* 0x000fe80000000800 */
[----:B------:R-:W-:Y:S01]  /*0440*/  STS [R34+0x300], R33 ;  /* 0x0003002122007388 */ /* 0x000fe20000000800 */
[----:B------:R-:W-:Y:S06]  /*0450*/  BAR.SYNC.DEFER_BLOCKING 0x0 ;  /* 0x0000000000007b1d */ /* 0x000fec0000010000 */
[----:B------:R-:W-:Y:S04]  /*0460*/  LDS R16, [R0] ;  /* 0x0000000000107984 */ /* 0x000fe80000000800 */
[----:B------:R-:W0:Y:S04]  /*0470*/  LDS.128 R20, [R2+0x100] ;  /* 0x0001000002147984 */ /* 0x000e280000000c00 */
[----:B------:R-:W1:Y:S04]  /*0480*/  LDS.128 R4, [R2] ;  /* 0x0000000002047984 */ /* 0x000e680000000c00 */
[----:B------:R-:W-:Y:S01]  /*0490*/  LDS R3, [R0+0x100] ;  /* 0x0001000000037984 */ /* 0x000fe20000000800 */
[----:B0-----:R-:W-:-:S03]  /*04a0*/  VIADDMNMX R20, R20, R16, R13, PT ;  /* 0x0000001014147246 */ /* 0x001fc6000380010d */
[----:B------:R-:W0:Y:S01]  /*04b0*/  LDS.128 R12, [R2+0x200] ;  /* 0x00020000020c7984 */ /* 0x000e220000000c00 */
[C---:B-1----:R-:W-:Y:S02]  /*04c0*/  VIADDMNMX R4, R16.reuse, R4, R11, PT ;  /* 0x0000000410047246 */ /* 0x042fe4000380010b */
[----:B0-----:R-:W-:Y:S02]  /*04d0*/  VIADDMNMX R12, R16, R12, R9, PT ;  /* 0x0000000c100c7246 */ /* 0x001fe40003800109 */
[----:B------:R-:W0:Y:S01]  /*04e0*/  LDS.128 R8, [R2+0x300] ;  /* 0x0003000002087984 */ /* 0x000e220000000c00 */
[----:B------:R-:W-:-:S03]  /*04f0*/  VIADDMNMX R5, R3, R5, R4, PT ;  /* 0x0000000503057246 */ /* 0x000fc60003800104 */
[----:B------:R-:W1:Y:S01]  /*0500*/  LDS R4, [R0+0x200] ;  /* 0x0002000000047984 */ /* 0x000e620000000800 */
[----:B------:R-:W-:Y:S02]  /*0510*/  VIADDMNMX R13, R3, R13, R12, PT ;  /* 0x0000000d030d7246 */ /* 0x000fe4000380010c */
[----:B0-----:R-:W-:Y:S02]  /*0520*/  VIADDMNMX R16, R8, R16, R17, PT ;  /* 0x0000001008107246 */ /* 0x001fe40003800111 */
[----:B------:R-:W0:Y:S01]  /*0530*/  LDS R8, [R0+0x300] ;  /* 0x0003000000087984 */ /* 0x000e220000000800 */
[----:B-1----:R-:W-:Y:S02]  /*0540*/  VIADDMNMX R14, R4, R14, R13, PT ;  /* 0x0000000e040e7246 */ /* 0x002fe4000380010d */
[-C--:B------:R-:W-:Y:S02]  /*0550*/  VIADDMNMX R9, R9, R3.reuse, R16, PT ;  /* 0x0000000309097246 */ /* 0x080fe40003800110 */
[----:B------:R-:W-:Y:S01]  /*0560*/  VIADDMNMX R21, R21, R3, R20, PT ;  /* 0x0000000315157246 */ /* 0x000fe20003800114 */
[----:B------:R-:W-:Y:S01]  /*0570*/  LDS.128 R16, [R2+0x10] ;  /* 0x0000100002107984 */ /* 0x000fe20000000c00 */
[----:B------:R-:W-:-:S03]  /*0580*/  VIADDMNMX R10, R10, R4, R9, PT ;  /* 0x000000040a0a7246 */ /* 0x000fc60003800109 */
[----:B------:R-:W1:Y:S01]  /*0590*/  LDS R3, [R0+0x400] ;  /* 0x0004000000037984 */ /* 0x000e620000000800 */
[----:B------:R-:W-:-:S03]  /*05a0*/  VIADDMNMX R6, R4, R6, R5, PT ;  /* 0x0000000604067246 */ /* 0x000fc60003800105 */
[----:B------:R-:W-:Y:S01]  /*05b0*/  LDS R20, [R0+0x500] ;  /* 0x0005000000147984 */ /* 0x000fe20000000800 */
[----:B0-----:R-:W-:-:S03]  /*05c0*/  VIADDMNMX R9, R8, R15, R14, PT ;  /* 0x0000000f08097246 */ /* 0x001fc6000380010e */
[----:B------:R-:W0:Y:S01]  /*05d0*/  LDS.128 R12, [R2+0x210] ;  /* 0x00021000020c7984 */ /* 0x000e220000000c00 */
[----:B------:R-:W-:Y:S02]  /*05e0*/  VIADDMNMX R22, R22, R4, R21, PT ;  /* 0x0000000416167246 */ /* 0x000fe40003800115 */
[----:B------:R-:W-:Y:S02]  /*05f0*/  VIADDMNMX R6, R8, R7, R6, PT ;  /* 0x0000000708067246 */ /* 0x000fe40003800106 */
[-C--:B------:R-:W-:Y:S02]  /*0600*/  VIADDMNMX R22, R23, R8.reuse, R22, PT ;  /* 0x0000000817167246 */ /* 0x080fe40003800116 */
[----:B------:R-:W-:Y:S02]  /*0610*/  VIADDMNMX R21, R11, R8, R10, PT ;  /* 0x000000080b157246 */ /* 0x000fe4000380010a */
[C---:B-1----:R-:W-:Y:S02]  /*0620*/  VIADDMNMX R16, R3.reuse, R16, R6, PT ;  /* 0x0000001003107246 */ /* 0x042fe40003800106 */
[----:B------:R-:W1:Y:S01]  /*0630*/  LDS.128 R4, [R2+0x110] ;  /* 0x0001100002047984 */ /* 0x000e620000000c00 */
[----:B0-----:R-:W-:-:S03]  /*0640*/  VIADDMNMX R12, R3, R12, R9, PT ;  /* 0x0000000c030c7246 */ /* 0x001fc60003800109 */
[----:B------:R-:W0:Y:S01]  /*0650*/  LDS.128 R8, [R2+0x310] ;  /* 0x0003100002087984 */ /* 0x000e220000000c00 */
[----:B------:R-:W-:-:S03]  /*0660*/  VIADDMNMX R17, R20, R17, R16, PT ;  /* 0x0000001114117246 */ /* 0x000fc60003800110 */
[----:B------:R-:W2:Y:S01]  /*0670*/  LDS R16, [R0+0x600] ;  /* 0x0006000000107984 */ /* 0x000ea20000000800 */
[-C--:B-1----:R-:W-:Y:S02]  /*0680*/  VIADDMNMX R4, R4, R3.reuse, R22, PT ;  /* 0x0000000304047246 */ /* 0x082fe40003800116 */
[----:B0-----:R-:W-:Y:S02]  /*0690*/  VIADDMNMX R21, R8, R3, R21, PT ;  /* 0x0000000308157246 */ /* 0x001fe40003800115 */
[----:B------:R-:W0:Y:S01]  /*06a0*/  LDS R8, [R0+0x700] ;  /* 0x0007000000087984 */ /* 0x000e220000000800 */
[----:B------:R-:W-:Y:S02]  /*06b0*/  VIADDMNMX R5, R5, R20, R4, PT ;  /* 0x0000001405057246 */ /* 0x000fe40003800104 */
[----:B------:R-:W-:Y:S01]  /*06c0*/  VIADDMNMX R13, R20, R13, R12, PT ;  /* 0x0000000d140d7246 */ /* 0x000fe2000380010c */
[----:B------:R-:W-:Y:S01]  /*06d0*/  LDS R3, [R0+0x800] ;  /* 0x0008000000037984 */ /* 0x000fe20000000800 */
[----:B--2---:R-:W-:-:S02]  /*06e0*/  VIADDMNMX R6, R6, R16, R5, PT ;  /* 0x0000001006067246 */ /* 0x004fc40003800105 */
[----:B------:R-:W-:Y:S02]  /*06f0*/  VIADDMNMX R9, R9, R20, R21, PT ;  /* 0x0000001409097246 */ /* 0x000fe40003800115 */
[----:B------:R-:W-:Y:S01]  /*0700*/  VIADDMNMX R18, R16, R18, R17, PT ;  /* 0x0000001210127246 */ /* 0x000fe20003800111 */
[----:B------:R-:W-:Y:S01]  /*0710*/  LDS.128 R20, [R2+0x20] ;  /* 0x0000200002147984 */ /* 0x000fe20000000c00 */
[----:B0-----:R-:W-:-:S03]  /*0720*/  VIADDMNMX R12, R7, R8, R6, PT ;  /* 0x00000008070c7246 */ /* 0x001fc60003800106 */
[----:B------:R-:W0:Y:S01]  /*0730*/  LDS.128 R4, [R2+0x120] ;  /* 0x0001200002047984 */ /* 0x000e220000000c00 */
[----:B------:R-:W-:Y:S02]  /*0740*/  VIADDMNMX R14, R16, R14, R13, PT ;  /* 0x0000000e100e7246 */ /* 0x000fe4000380010d */
[----:B------:R-:W-:Y:S02]  /*0750*/  VIADDMNMX R10, R10, R16, R9, PT ;  /* 0x000000100a0a7246 */ /* 0x000fe40003800109 */
[C---:B------:R-:W-:Y:S01]  /*0760*/  VIADDMNMX R18, R8.reuse, R19, R18, PT ;  /* 0x0000001308127246 */ /* 0x040fe20003800112 */
[----:B------:R-:W1:Y:S01]  /*0770*/  LDS R16, [R0+0x900] ;  /* 0x0009000000107984 */ /* 0x000e620000000800 */
[----:B------:R-:W-:Y:S02]  /*0780*/  VIADDMNMX R9, R8, R15, R14, PT ;  /* 0x0000000f08097246 */ /* 0x000fe4000380010e */
[----:B------:R-:W-:Y:S02]  /*0790*/  VIADDMNMX R17, R11, R8, R10, PT ;  /* 0x000000080b117246 */ /* 0x000fe4000380010a */
[----:B0-----:R-:W-:-:S02]  /*07a0*/  VIADDMNMX R8, R4, R3, R12, PT ;  /* 0x0000000304087246 */ /* 0x001fc4000380010c */
[----:B------:R-:W0:Y:S02]  /*07b0*/  LDS.128 R12, [R2+0x220] ;  /* 0x00022000020c7984 */ /* 0x000e240000000c00 */
[----:B-1----:R-:W-:Y:S02]  /*07c0*/  VIADDMNMX R5, R5, R16, R8, PT ;  /* 0x0000001005057246 */ /* 0x002fe40003800108 */
[----:B------:R-:W1:Y:S01]  /*07d0*/  LDS R4, [R0+0xa00] ;  /* 0x000a000000047984 */ /* 0x000e620000000800 */
[----:B0-----:R-:W-:-:S04]  /*07e0*/  VIADDMNMX R9, R3, R12, R9, PT ;  /* 0x0000000c03097246 */ /* 0x001fc80003800109 */
[----:B------:R-:W-:Y:S02]  /*07f0*/  VIADDMNMX R13, R16, R13, R9, PT ;  /* 0x0000000d100d7246 */ /* 0x000fe40003800109 */
[----:B------:R-:W0:Y:S01]  /*0800*/  LDS.128 R8, [R2+0x320] ;  /* 0x0003200002087984 */ /* 0x000e220000000c00 */
[----:B------:R-:W-:Y:S02]  /*0810*/  VIADDMNMX R18, R3, R20, R18, PT ;  /* 0x0000001403127246 */ /* 0x000fe40003800112 */
[----:B-1----:R-:W-:Y:S01]  /*0820*/  VIADDMNMX R6, R6, R4, R5, PT ;  /* 0x0000000406067246 */ /* 0x002fe20003800105 */
[----:B------:R-:W-:Y:S01]  /*0830*/  LDS R20, [R0+0xd00] ;  /* 0x000d000000147984 */ /* 0x000fe20000000800 */
[----:B0-----:R-:W-:-:S03]  /*0840*/  VIADDMNMX R17, R8, R3, R17, PT ;  /* 0x0000000308117246 */ /* 0x001fc60003800111 */
[----:B------:R-:W0:Y:S01]  /*0850*/  LDS R8, [R0+0xb00] ;  /* 0x000b000000087984 */ /* 0x000e220000000800 */
[----:B------:R-:W-:Y:S02]  /*0860*/  VIADDMNMX R21, R16, R21, R18, PT ;  /* 0x0000001510157246 */ /* 0x000fe40003800112 */
[----:B------:R-:W-:Y:S01]  /*0870*/  VIADDMNMX R9, R9, R16, R17, PT ;  /* 0x0000001009097246 */ /* 0x000fe20003800111 */
[----:B------:R-:W-:Y:S01]  /*0880*/  LDS R3, [R0+0xc00] ;  /* 0x000c000000037984 */ /* 0x000fe20000000800 */
[C---:B------:R-:W-:Y:S02]  /*0890*/  VIADDMNMX R22, R4.reuse, R22, R21, PT ;  /* 0x0000001604167246 */ /* 0x040fe40003800115 */
[----:B------:R-:W-:Y:S01]  /*08a0*/  VIADDMNMX R14, R4, R14, R13, PT ;  /* 0x0000000e040e7246 */ /* 0x000fe2000380010d */
[----:B------:R-:W-:Y:S01]  /*08b0*/  LDS.128 R16, [R2+0x30] ;  /* 0x0000300002107984 */ /* 0x000fe20000000c00 */
[----:B------:R-:W-:Y:S02]  /*08c0*/  VIADDMNMX R10, R10, R4, R9, PT ;  /* 0x000000040a0a7246 */ /* 0x000fe40003800109 */
[----:B0-----:R-:W-:-:S02]  /*08d0*/  VIADDMNMX R12, R7, R8, R6, PT ;  /* 0x00000008070c7246 */ /* 0x001fc40003800106 */
[----:B------:R-:W0:Y:S01]  /*08e0*/  LDS.128 R4, [R2+0x130] ;  /* 0x0001300002047984 */ /* 0x000e220000000c00 */
[----:B------:R-:W-:Y:S02]  /*08f0*/  VIADDMNMX R9, R8, R15, R14, PT ;  /* 0x0000000f08097246 */ /* 0x000fe4000380010e */
[----:B0-----:R-:W-:Y:S02]  /*0900*/  VIADDMNMX R4, R4, R3, R12, PT ;  /* 0x0000000304047246 */ /* 0x001fe4000380010c */
[----:B------:R-:W0:Y:S01]  /*0910*/  LDS.128 R12, [R2+0x230] ;  /* 0x00023000020c7984 */ /* 0x000e220000000c00 */
[----:B------:R-:W-:Y:S02]  /*0920*/  VIADDMNMX R22, R8, R23, R22, PT ;  /* 0x0000001708167246 */ /* 0x000fe40003800116 */
[----:B------:R-:W-:Y:S02]  /*0930*/  VIADDMNMX R5, R5, R20, R4, PT ;  /* 0x0000001405057246 */ /* 0x000fe40003800104 */
[----:B------:R-:W-:-:S02]  /*0940*/  VIADDMNMX R21, R11, R8, R10, PT ;  /* 0x000000080b157246 */ /* 0x000fc4000380010a */
[C---:B------:R-:W-:Y:S02]  /*0950*/  VIADDMNMX R16, R3.reuse, R16, R22, PT ;  /* 0x0000001003107246 */ /* 0x040fe40003800116 */
[----:B0-----:R-:W-:Y:S02]  /*0960*/  VIADDMNMX R4, R3, R12, R9, PT ;  /* 0x0000000c03047246 */ /* 0x001fe40003800109 */
[----:B------:R-:W0:Y:S01]  /*0970*/  LDS.128 R8, [R2+0x330] ;  /* 0x0003300002087984 */ /* 0x000e220000000c00 */
[----:B------:R-:W-:-:S03]  /*0980*/  VIADDMNMX R17, R20, R17, R16, PT ;  /* 0x0000001114117246 */ /* 0x000fc60003800110 */
[----:B------:R-:W1:Y:S01]  /*0990*/  LDS R16, [R0+0xe00] ;  /* 0x000e000000107984 */ /* 0x000e620000000800 */
[----:B------:R-:W-:-:S03]  /*09a0*/  VIADDMNMX R13, R20, R13, R4, PT ;  /* 0x0000000d140d7246 */ /* 0x000fc60003800104 */
[----:B------:R-:W2:Y:S01]  /*09b0*/  LDS R12, [R0+0xf00] ;  /* 0x000f0000000c7984 */ /* 0x000ea20000000800 */
[----:B0-----:R-:W-:-:S03]  /*09c0*/  VIADDMNMX R8, R8, R3, R21, PT ;  /* 0x0000000308087246 */ /* 0x001fc60003800115 */
[----:B------:R-:W-:Y:S01]  /*09d0*/  LDS R3, [R0+0x1000] ;  /* 0x0010000000037984 */ /* 0x000fe20000000800 */
[----:B------:R-:W-:-:S03]  /*09e0*/  VIADDMNMX R9, R9, R20, R8, PT ;  /* 0x0000001409097246 */ /* 0x000fc60003800108 */
[----:B------:R-:W0:Y:S04]  /*09f0*/  LDS.128 R20, [R2+0x40] ;  /* 0x0000400002147984 */ /* 0x000e280000000c00 */
[----:B------:R-:W3:Y:S01]  /*0a00*/  LDS R8, [R0+0x1100] ;  /* 0x0011000000087984 */ /* 0x000ee20000000800 */
[----:B-1----:R-:W-:-:S04]  /*0a10*/  VIADDMNMX R18, R16, R18, R17, PT ;  /* 0x0000001210127246 */ /* 0x002fc80003800111 */
[----:B--2---:R-:W-:Y:S02]  /*0a20*/  VIADDMNMX R18, R12, R19, R18, PT ;  /* 0x000000130c127246 */ /* 0x004fe40003800112 */
[----:B------:R-:W-:Y:S02]  /*0a30*/  VIADDMNMX R6, R6, R16, R5, PT ;  /* 0x0000001006067246 */ /* 0x000fe40003800105 */
[----:B------:R-:W-:Y:S02]  /*0a40*/  VIADDMNMX R14, R16, R14, R13, PT ;  /* 0x0000000e100e7246 */ /* 0x000fe4000380010d */
[----:B------:R-:W-:Y:S02]  /*0a50*/  VIADDMNMX R10, R10, R16, R9, PT ;  /* 0x000000100a0a7246 */ /* 0x000fe40003800109 */
[----:B0-----:R-:W-:Y:S02]  /*0a60*/  VIADDMNMX R18, R3, R20, R18, PT ;  /* 0x0000001403127246 */ /* 0x001fe40003800112 */
[----:B------:R-:W-:Y:S01]  /*0a70*/  VIADDMNMX R14, R12, R15, R14, PT ;  /* 0x0000000f0c0e7246 */ /* 0x000fe2000380010e */
[----:B------:R-:W-:Y:S01]  /*0a80*/  LDS R20, [R0+0x1600] ;  /* 0x0016000000147984 */ /* 0x000fe20000000800 */
[----:B---3--:R-:W-:-:S03]  /*0a90*/  VIADDMNMX R21, R8, R21, R18, PT ;  /* 0x0000001508157246 */ /* 0x008fc60003800112 */
[----:B------:R-:W0:Y:S01]  /*0aa0*/  LDS.128 R16, [R2+0x240] ;  /* 0x0002400002107984 */ /* 0x000e220000000c00 */
[----:B------:R-:W-:-:S03]  /*0ab0*/  VIADDMNMX R9, R7, R12, R6, PT ;  /* 0x0000000c07097246 */ /* 0x000fc60003800106 */
[----:B------:R-:W1:Y:S01]  /*0ac0*/  LDS.128 R4, [R2+0x140] ;  /* 0x0001400002047984 */ /* 0x000e620000000c00 */
[----:B------:R-:W-:Y:S02]  /*0ad0*/  VIADDMNMX R11, R11, R12, R10, PT ;  /* 0x0000000c0b0b7246 */ /* 0x000fe4000380010a */
[----:B0-----:R-:W-:-:S04]  /*0ae0*/  VIADDMNMX R14, R3, R16, R14, PT ;  /* 0x00000010030e7246 */ /* 0x001fc8000380010e */
[----:B------:R-:W-:Y:S02]  /*0af0*/  VIADDMNMX R17, R8, R17, R14, PT ;  /* 0x0000001108117246 */ /* 0x000fe4000380010e */
[----:B------:R-:W0:Y:S01]  /*0b00*/  LDS.128 R12, [R2+0x340] ;  /* 0x00034000020c7984 */ /* 0x000e220000000c00 */
[----:B-1----:R-:W-:-:S03]  /*0b10*/  VIADDMNMX R9, R4, R3, R9, PT ;  /* 0x0000000304097246 */ /* 0x002fc60003800109 */
[----:B------:R-:W1:Y:S01]  /*0b20*/  LDS R4, [R0+0x1200] ;  /* 0x0012000000047984 */ /* 0x000e620000000800 */
[----:B------:R-:W-:Y:S02]  /*0b30*/  VIADDMNMX R5, R5, R8, R9, PT ;  /* 0x0000000805057246 */ /* 0x000fe40003800109 */
[----:B0-----:R-:W-:Y:S02]  /*0b40*/  VIADDMNMX R11, R12, R3, R11, PT ;  /* 0x000000030c0b7246 */ /* 0x001fe4000380010b */
[----:B------:R-:W0:Y:S01]  /*0b50*/  LDS R12, [R0+0x1300] ;  /* 0x00130000000c7984 */ /* 0x000e220000000800 */
[----:B-1----:R-:W-:Y:S02]  /*0b60*/  VIADDMNMX R6, R6, R4, R5, PT ;  /* 0x0000000406067246 */ /* 0x002fe40003800105 */
[----:B------:R-:W-:Y:S01]  /*0b70*/  VIADDMNMX R13, R13, R8, R11, PT ;  /* 0x000000080d0d7246 */ /* 0x000fe2000380010b */
[----:B------:R-:W-:Y:S01]  /*0b80*/  LDS R3, [R0+0x1400] ;  /* 0x0014000000037984 */ /* 0x000fe20000000800 */
[----:B------:R-:W-:-:S02]  /*0b90*/  VIADDMNMX R22, R4, R22, R21, PT ;  /* 0x0000001604167246 */ /* 0x000fc40003800115 */
[----:B------:R-:W-:Y:S01]  /*0ba0*/  VIADDMNMX R18, R4, R18, R17, PT ;  /* 0x0000001204127246 */ /* 0x000fe20003800111 */
[----:B------:R-:W-:Y:S01]  /*0bb0*/  LDS.128 R8, [R2+0x50] ;  /* 0x0000500002087984 */ /* 0x000fe20000000c00 */
[----:B------:R-:W-:-:S03]  /*0bc0*/  VIADDMNMX R14, R14, R4, R13, PT ;  /* 0x000000040e0e7246 */ /* 0x000fc6000380010d */
[----:B------:R-:W-:Y:S01]  /*0bd0*/  LDS R21, [R0+0x1500] ;  /* 0x0015000000157984 */ /* 0x000fe20000000800 */
[----:B0-----:R-:W-:-:S03]  /*0be0*/  VIADDMNMX R16, R7, R12, R6, PT ;  /* 0x0000000c07107246 */ /* 0x001fc60003800106 */
[----:B------:R-:W0:Y:S01]  /*0bf0*/  LDS.128 R4, [R2+0x150] ;  /* 0x0001500002047984 */ /* 0x000e220000000c00 */
[C---:B------:R-:W-:Y:S02]  /*0c00*/  VIADDMNMX R13, R12.reuse, R19, R18, PT ;  /* 0x000000130c0d7246 */ /* 0x040fe40003800112 */
[----:B------:R-:W-:Y:S02]  /*0c10*/  VIADDMNMX R22, R12, R23, R22, PT ;  /* 0x000000170c167246 */ /* 0x000fe40003800116 */
[----:B0-----:R-:W-:Y:S02]  /*0c20*/  VIADDMNMX R4, R4, R3, R16, PT ;  /* 0x0000000304047246 */ /* 0x001fe40003800110 */
[----:B------:R-:W0:Y:S01]  /*0c30*/  LDS.128 R16, [R2+0x250] ;  /* 0x0002500002107984 */ /* 0x000e220000000c00 */
[----:B------:R-:W-:Y:S02]  /*0c40*/  VIADDMNMX R22, R3, R8, R22, PT ;  /* 0x0000000803167246 */ /* 0x000fe40003800116 */
[----:B------:R-:W-:-:S02]  /*0c50*/  VIADDMNMX R8, R15, R12, R14, PT ;  /* 0x0000000c0f087246 */ /* 0x000fc4000380010e */
[----:B0-----:R-:W-:Y:S02]  /*0c60*/  VIADDMNMX R16, R3, R16, R13, PT ;  /* 0x0000001003107246 */ /* 0x001fe4000380010d */
[----:B------:R-:W0:Y:S01]  /*0c70*/  LDS.128 R12, [R2+0x350] ;  /* 0x00035000020c7984 */ /* 0x000e220000000c00 */
[----:B------:R-:W-:Y:S02]  /*0c80*/  VIADDMNMX R9, R21, R9, R22, PT ;  /* 0x0000000915097246 */ /* 0x000fe40003800116 */
[----:B0-----:R-:W-:Y:S02]  /*0c90*/  VIADDMNMX R8, R12, R3, R8, PT ;  /* 0x000000030c087246 */ /* 0x001fe40003800108 */
[----:B------:R-:W0:Y:S01]  /*0ca0*/  LDS R12, [R0+0x1700] ;  /* 0x00170000000c7984 */ /* 0x000e220000000800 */
[----:B------:R-:W-:Y:S02]  /*0cb0*/  VIADDMNMX R10, R20, R10, R9, PT ;  /* 0x0000000a140a7246 */ /* 0x000fe40003800109 */
[-C--:B------:R-:W-:Y:S01]  /*0cc0*/  VIADDMNMX R5, R5, R21.reuse, R4, PT ;  /* 0x0000001505057246 */ /* 0x080fe20003800104 */
[----:B------:R-:W-:Y:S01]  /*0cd0*/  LDS R3, [R0+0x1800] ;  /* 0x0018000000037984 */ /* 0x000fe20000000800 */
[----:B------:R-:W-:-:S02]  /*0ce0*/  VIADDMNMX R13, R13, R21, R8, PT ;  /* 0x000000150d0d7246 */ /* 0x000fc40003800108 */
[----:B0-----:R-:W-:Y:S02]  /*0cf0*/  VIADDMNMX R4, R12, R11, R10, PT ;  /* 0x0000000b0c047246 */ /* 0x001fe4000380010a */
[----:B------:R-:W0:Y:S01]  /*0d00*/  LDS.128 R8, [R2+0x60] ;  /* 0x0000600002087984 */ /* 0x000e220000000c00 */
[----:B------:R-:W-:Y:S02]  /*0d10*/  VIADDMNMX R17, R21, R17, R16, PT ;  /* 0x0000001115117246 */ /* 0x000fe40003800110 */
[----:B------:R-:W-:Y:S02]  /*0d20*/  VIADDMNMX R6, R6, R20, R5, PT ;  /* 0x0000001406067246 */ /* 0x000fe40003800105 */
[----:B------:R-:W-:Y:S02]  /*0d30*/  VIADDMNMX R18, R20, R18, R17, PT ;  /* 0x0000001214127246 */ /* 0x000fe40003800111 */
[----:B------:R-:W-:Y:S02]  /*0d40*/  VIADDMNMX R20, R14, R20, R13, PT ;  /* 0x000000140e147246 */ /* 0x000fe4000380010d */
[----:B------:R-:W-:-:S02]  /*0d50*/  VIADDMNMX R13, R7, R12, R6, PT ;  /* 0x0000000c070d7246 */ /* 0x000fc40003800106 */
[----:B0-----:R-:W-:Y:S02]  /*0d60*/  VIADDMNMX R14, R3, R8, R4, PT ;  /* 0x00000008030e7246 */ /* 0x001fe40003800104 */
[----:B------:R-:W0:Y:S04]  /*0d70*/  LDS R8, [R0+0x1900] ;  /* 0x0019000000087984 */ /* 0x000e280000000800 */
[----:B------:R-:W1:Y:S01]  /*0d80*/  LDS.128 R4, [R2+0x160] ;  /* 0x0001600002047984 */ /* 0x000e620000000c00 */
[----:B------:R-:W-:Y:S02]  /*0d90*/  VIADDMNMX R18, R12, R19, R18, PT ;  /* 0x000000130c127246 */ /* 0x000fe40003800112 */
[----:B------:R-:W-:Y:S02]  /*0da0*/  VIADDMNMX R20, R15, R12, R20, PT ;  /* 0x0000000c0f147246 */ /* 0x000fe40003800114 */
[----:B0-----:R-:W-:-:S02]  /*0db0*/  VIADDMNMX R17, R8, R9, R14, PT ;  /* 0x0000000908117246 */ /* 0x001fc4000380010e */
[----:B-1----:R-:W-:Y:S02]  /*0dc0*/  VIADDMNMX R9, R4, R3, R13, PT ;  /* 0x0000000304097246 */ /* 0x002fe4000380010d */
[----:B------:R-:W0:Y:S04]  /*0dd0*/  LDS.128 R12, [R2+0x260] ;  /* 0x00026000020c7984 */ /* 0x000e280000000c00 */
[----:B------:R-:W1:Y:S01]  /*0de0*/  LDS R4, [R0+0x1a00] ;  /* 0x001a000000047984 */ /* 0x000e620000000800 */
[----:B------:R-:W-:-:S03]  /*0df0*/  VIADDMNMX R5, R5, R8, R9, PT ;  /* 0x0000000805057246 */ /* 0x000fc60003800109 */
[----:B------:R-:W-:Y:S01]  /*0e00*/  LDS R9, [R0+0x1b00] ;  /* 0x001b000000097984 */ /* 0x000fe20000000800 */
[----:B0-----:R-:W-:Y:S02]  /*0e10*/  VIADDMNMX R12, R3, R12, R18, PT ;  /* 0x0000000c030c7246 */ /* 0x001fe40003800112 */
[----:B-1----:R-:W-:Y:S02]  /*0e20*/  VIADDMNMX R10, R4, R10, R17, PT ;  /* 0x0000000a040a7246 */ /* 0x002fe40003800111 */
[----:B------:R-:W0:Y:S01]  /*0e30*/  LDS.128 R16, [R2+0x360] ;  /* 0x0003600002107984 */ /* 0x000e220000000c00 */
[----:B------:R-:W-:Y:S02]  /*0e40*/  VIADDMNMX R6, R6, R4, R5, PT ;  /* 0x0000000406067246 */ /* 0x000fe40003800105 */
[----:B------:R-:W-:-:S04]  /*0e50*/  VIADDMNMX R13, R8, R13, R12, PT ;  /* 0x0000000d080d7246 */ /* 0x000fc8000380010c */
[----:B------:R-:W-:Y:S02]  /*0e60*/  VIADDMNMX R14, R4, R14, R13, PT ;  /* 0x0000000e040e7246 */ /* 0x000fe4000380010d */
[----:B0-----:R-:W-:Y:S02]  /*0e70*/  VIADDMNMX R16, R16, R3, R20, PT ;  /* 0x0000000310107246 */ /* 0x001fe40003800114 */
[----:B------:R-:W-:Y:S02]  /*0e80*/  LDS R3, [R0+0x1c00] ;  /* 0x001c000000037984 */ /* 0x000fe40000000800 */
[----:B------:R-:W-:Y:S02]  /*0e90*/  VIADDMNMX R17, R17, R8, R16, PT ;  /* 0x0000000811117246 */ /* 0x000fe40003800110 */
[----:B------:R-:W0:Y:S01]  /*0ea0*/  LDS.128 R20, [R2+0x70] ;  /* 0x0000700002147984 */ /* 0x000e220000000c00 */
[----:B------:R-:W-:Y:S02]  /*0eb0*/  VIADDMNMX R8, R7, R9, R6, PT ;  /* 0x0000000907087246 */ /* 0x000fe40003800106 */
[----:B------:R-:W-:Y:S01]  /*0ec0*/  VIADDMNMX R18, R18, R4, R17, PT ;  /* 0x0000000412127246 */ /* 0x000fe20003800111 */
[----:B------:R-:W1:Y:S04]  /*0ed0*/  LDS R16, [R0+0x1d00] ;  /* 0x001d000000107984 */ /* 0x000e680000000800 */
[----:B------:R-:W2:Y:S01]  /*0ee0*/  LDS.128 R4, [R2+0x170] ;  /* 0x0001700002047984 */ /* 0x000ea20000000c00 */
[----:B------:R-:W-:-:S02]  /*0ef0*/  VIADDMNMX R10, R9, R11, R10, PT ;  /* 0x0000000b090a7246 */ /* 0x000fc4000380010a */
[----:B------:R-:W-:Y:S02]  /*0f00*/  VIADDMNMX R14, R9, R15, R14, PT ;  /* 0x0000000f090e7246 */ /* 0x000fe4000380010e */
[----:B------:R-:W-:Y:S02]  /*0f10*/  VIADDMNMX R19, R19, R9, R18, PT ;  /* 0x0000000913137246 */ /* 0x000fe40003800112 */
[----:B0-----:R-:W-:Y:S02]  /*0f20*/  VIADDMNMX R10, R3, R20, R10, PT ;  /* 0x00000014030a7246 */ /* 0x001fe4000380010a */
[----:B------:R-:W-:Y:S02]  /*0f30*/  LDS R20, [R0+0x1e00] ;  /* 0x001e000000147984 */ /* 0x000fe40000000800 */
[----:B-1----:R-:W-:Y:S02]  /*0f40*/  VIADDMNMX R21, R16, R21, R10, PT ;  /* 0x0000001510157246 */ /* 0x002fe4000380010a */
[----:B--2---:R-:W-:-:S02]  /*0f50*/  VIADDMNMX R4, R4, R3, R8, PT ;  /* 0x0000000304047246 */ /* 0x004fc40003800108 */
[----:B------:R-:W0:Y:S02]  /*0f60*/  LDS.128 R8, [R2+0x270] ;  /* 0x0002700002087984 */ /* 0x000e240000000c00 */
[----:B------:R-:W-:Y:S02]  /*0f70*/  VIADDMNMX R5, R5, R16, R4, PT ;  /* 0x0000001005057246 */ /* 0x000fe40003800104 */
[----:B0-----:R-:W-:Y:S02]  /*0f80*/  VIADDMNMX R4, R3, R8, R14, PT ;  /* 0x0000000803047246 */ /* 0x001fe4000380010e */
[----:B------:R-:W0:Y:S04]  /*0f90*/  LDS.128 R12, [R2+0x370] ;  /* 0x00037000020c7984 */ /* 0x000e280000000c00 */
[----:B------:R-:W1:Y:S01]  /*0fa0*/  LDS R8, [R0+0x1f00] ;  /* 0x001f000000087984 */ /* 0x000e620000000800 */
[----:B------:R-:W-:-:S02]  /*0fb0*/  VIADDMNMX R6, R6, R20, R5, PT ;  /* 0x0000001406067246 */ /* 0x000fc40003800105 */
[----:B------:R-:W-:-:S04]  /*0fc0*/  VIADDMNMX R9, R16, R9, R4, PT ;  /* 0x0000000910097246 */ /* 0x000fc80003800104 */
[----:B------:R-:W-:Y:S02]  /*0fd0*/  VIADDMNMX R10, R20, R10, R9, PT ;  /* 0x0000000a140a7246 */ /* 0x000fe40003800109 */
[----:B0-----:R-:W-:Y:S02]  /*0fe0*/  VIADDMNMX R12, R12, R3, R19, PT ;  /* 0x000000030c0c7246 */ /* 0x001fe40003800113 */
[----:B------:R-:W-:Y:S02]  /*0ff0*/  LDS R3, [R0+0x2000] ;  /* 0x0020000000037984 */ /* 0x000fe40000000800 */
[----:B------:R-:W-:Y:S02]  /*1000*/  VIADDMNMX R13, R13, R16, R12, PT ;  /* 0x000000100d0d7246 */ /* 0x000fe4000380010c */
[----:B-1----:R-:W-:Y:S01]  /*1010*/  VIADDMNMX R9, R7, R8, R6, PT ;  /* 0x0000000807097246 */ /* 0x002fe20003800106 */
[----:B------:R-:W0:Y:S04]  /*1020*/  LDS.128 R16, [R2+0x80] ;  /* 0x0000800002107984 */ /* 0x000e280000000c00 */
[----:B------:R-:W1:Y:S01]  /*1030*/  LDS.128 R4, [R2+0x180] ;  /* 0x0001800002047984 */ /* 0x000e620000000c00 */
[----:B------:R-:W-:-:S02]  /*1040*/  VIADDMNMX R22, R20, R22, R21, PT ;  /* 0x0000001614167246 */ /* 0x000fc40003800115 */
[----:B------:R-:W-:Y:S02]  /*1050*/  VIADDMNMX R20, R14, R20, R13, PT ;  /* 0x000000140e147246 */ /* 0x000fe4000380010d */
[C---:B------:R-:W-:Y:S02]  /*1060*/  VIADDMNMX R22, R8.reuse, R23, R22, PT ;  /* 0x0000001708167246 */ /* 0x040fe40003800116 */
[----:B------:R-:W-:Y:S02]  /*1070*/  VIADDMNMX R12, R8, R11, R10, PT ;  /* 0x0000000b080c7246 */ /* 0x000fe4000380010a */
[----:B------:R-:W-:Y:S02]  /*1080*/  VIADDMNMX R20, R15, R8, R20, PT ;  /* 0x000000080f147246 */ /* 0x000fe40003800114 */
[----:B0-----:R-:W-:Y:S02]  /*1090*/  VIADDMNMX R22, R3, R16, R22, PT ;  /* 0x0000001003167246 */ /* 0x001fe40003800116 */
[----:B------:R-:W0:Y:S01]  /*10a0*/  LDS R16, [R0+0x2100] ;  /* 0x0021000000107984 */ /* 0x000e220000000800 */
[----:B-1----:R-:W-:-:S03]  /*10b0*/  VIADDMNMX R13, R4, R3, R9, PT ;  /* 0x00000003040d7246 */ /* 0x002fc60003800109 */
[----:B------:R-:W1:Y:S04]  /*10c0*/  LDS.128 R8, [R2+0x280] ;  /* 0x0002800002087984 */ /* 0x000e680000000c00 */
[----:B------:R-:W2:Y:S01]  /*10d0*/  LDS R4, [R0+0x2200] ;  /* 0x0022000000047984 */ /* 0x000ea20000000800 */
[----:B0-----:R-:W-:Y:S02]  /*10e0*/  VIADDMNMX R5, R5, R16, R13, PT ;  /* 0x0000001005057246 */ /* 0x001fe4000380010d */
[----:B-1----:R-:W-:Y:S02]  /*10f0*/  VIADDMNMX R8, R3, R8, R12, PT ;  /* 0x0000000803087246 */ /* 0x002fe4000380010c */
[----:B------:R-:W0:Y:S02]  /*1100*/  LDS.128 R12, [R2+0x380] ;  /* 0x00038000020c7984 */ /* 0x000e240000000c00 */
[----:B------:R-:W-:-:S02]  /*1110*/  VIADDMNMX R9, R16, R9, R8, PT ;  /* 0x0000000910097246 */ /* 0x000fc40003800108 */
[----:B------:R-:W1:Y:S01]  /*1120*/  LDS R8, [R0+0x2300] ;  /* 0x0023000000087984 */ /* 0x000e620000000800 */
[----:B--2---:R-:W-:Y:S02]  /*1130*/  VIADDMNMX R6, R6, R4, R5, PT ;  /* 0x0000000406067246 */ /* 0x004fe40003800105 */
[----:B------:R-:W-:Y:S02]  /*1140*/  VIADDMNMX R17, R16, R17, R22, PT ;  /* 0x0000001110117246 */ /* 0x000fe40003800116 */
[C---:B------:R-:W-:Y:S02]  /*1150*/  VIADDMNMX R10, R4.reuse, R10, R9, PT ;  /* 0x0000000a040a7246 */ /* 0x040fe40003800109 */
[----:B------:R-:W-:Y:S02]  /*1160*/  VIADDMNMX R18, R4, R18, R17, PT ;  /* 0x0000001204127246 */ /* 0x000fe40003800111 */
[----:B0-----:R-:W-:Y:S02]  /*1170*/  VIADDMNMX R12, R12, R3, R20, PT ;  /* 0x000000030c0c7246 */ /* 0x001fe40003800114 */
[----:B------:R-:W-:Y:S02]  /*1180*/  LDS R3, [R0+0x2400] ;  /* 0x0024000000037984 */ /* 0x000fe40000000800 */
[----:B------:R-:W-:-:S02]  /*1190*/  VIADDMNMX R13, R13, R16, R12, PT ;  /* 0x000000100d0d7246 */ /* 0x000fc4000380010c */
[----:B-1----:R-:W-:Y:S01]  /*11a0*/  VIADDMNMX R9, R7, R8, R6, PT ;  /* 0x0000000807097246 */ /* 0x002fe20003800106 */
[----:B------:R-:W-:Y:S01]  /*11b0*/  LDS.128 R20, [R2+0x90] ;  /* 0x0000900002147984 */ /* 0x000fe20000000c00 */
[----:B------:R-:W-:-:S03]  /*11c0*/  VIADDMNMX R14, R14, R4, R13, PT ;  /* 0x000000040e0e7246 */ /* 0x000fc6000380010d */
[----:B------:R-:W0:Y:S01]  /*11d0*/  LDS.128 R4, [R2+0x190] ;  /* 0x0001900002047984 */ /* 0x000e220000000c00 */
[C---:B------:R-:W-:Y:S02]  /*11e0*/  VIADDMNMX R18, R8.reuse, R19, R18, PT ;  /* 0x0000001308127246 */ /* 0x040fe40003800112 */
[----:B------:R-:W-:Y:S01]  /*11f0*/  VIADDMNMX R12, R8, R11, R10, PT ;  /* 0x0000000b080c7246 */ /* 0x000fe2000380010a */
[----:B------:R-:W1:Y:S01]  /*1200*/  LDS R16, [R0+0x2500] ;  /* 0x0025000000107984 */ /* 0x000e620000000800 */
[----:B------:R-:W-:Y:S02]  /*1210*/  VIADDMNMX R17, R15, R8, R14, PT ;  /* 0x000000080f117246 */ /* 0x000fe4000380010e */
[----:B0-----:R-:W-:Y:S02]  /*1220*/  VIADDMNMX R4, R4, R3, R9, PT ;  /* 0x0000000304047246 */ /* 0x001fe40003800109 */
[----:B------:R-:W0:Y:S01]  /*1230*/  LDS.128 R8, [R2+0x290] ;  /* 0x0002900002087984 */ /* 0x000e220000000c00 */
[----:B------:R-:W-:-:S02]  /*1240*/  VIADDMNMX R18, R3, R20, R18, PT ;  /* 0x0000001403127246 */ /* 0x000fc40003800112 */
[----:B-1----:R-:W-:Y:S01]  /*1250*/  VIADDMNMX R5, R5, R16, R4, PT ;  /* 0x0000001005057246 */ /* 0x002fe20003800104 */
[----:B------:R-:W1:Y:S01]  /*1260*/  LDS R20, [R0+0x2600] ;  /* 0x0026000000147984 */ /* 0x000e620000000800 */
[----:B0-----:R-:W-:-:S03]  /*1270*/  VIADDMNMX R4, R3, R8, R12, PT ;  /* 0x0000000803047246 */ /* 0x001fc6000380010c */
[----:B------:R-:W0:Y:S04]  /*1280*/  LDS.128 R12, [R2+0x390] ;  /* 0x00039000020c7984 */ /* 0x000e280000000c00 */
[----:B------:R-:W2:Y:S01]  /*1290*/  LDS R8, [R0+0x2700] ;  /* 0x0027000000087984 */ /* 0x000ea20000000800 */
[----:B-1----:R-:W-:Y:S02]  /*12a0*/  VIADDMNMX R6, R6, R20, R5, PT ;  /* 0x0000001406067246 */ /* 0x002fe40003800105 */
[C---:B------:R-:W-:Y:S02]  /*12b0*/  VIADDMNMX R9, R16.reuse, R9, R4, PT ;  /* 0x0000000910097246 */ /* 0x040fe40003800104 */
[----:B------:R-:W-:Y:S02]  /*12c0*/  VIADDMNMX R21, R16, R21, R18, PT ;  /* 0x0000001510157246 */ /* 0x000fe40003800112 */
[----:B------:R-:W-:-:S02]  /*12d0*/  VIADDMNMX R10, R20, R10, R9, PT ;  /* 0x0000000a140a7246 */ /* 0x000fc40003800109 */
[----:B0-----:R-:W-:Y:S02]  /*12e0*/  VIADDMNMX R12, R12, R3, R17, PT ;  /* 0x000000030c0c7246 */ /* 0x001fe40003800111 */
[----:B------:R-:W-:Y:S02]  /*12f0*/  LDS R3, [R0+0x2800] ;  /* 0x0028000000037984 */ /* 0x000fe40000000800 */
[----:B------:R-:W-:Y:S02]  /*1300*/  VIADDMNMX R13, R13, R16, R12, PT ;  /* 0x000000100d0d7246 */ /* 0x000fe4000380010c */
[----:B--2---:R-:W-:Y:S01]  /*1310*/  VIADDMNMX R9, R7, R8, R6, PT ;  /* 0x0000000807097246 */ /* 0x004fe20003800106 */
        /* <DEDUP_REMOVED lines=73> */
[----:B------:R-:W-:Y:S01]  /*17b0*/  LDS R16, [R0+0x3500] ;  /* 0x0035000000107984 */ /* 0x000fe20000000800 */
[----:B------:R-:W-:-:S03]  /*17c0*/  VIADDMNMX R14, R14, R4, R13, PT ;  /* 0x000000040e0e7246 */ /* 0x000fc6000380010d */
[----:B------:R-:W0:Y:S01]  /*17d0*/  LDS.128 R4, [R2+0x1d0] ;  /* 0x0001d00002047984 */ /* 0x000e220000000c00 */
[C---:B------:R-:W-:Y:S02]  /*17e0*/  VIADDMNMX R18, R8.reuse, R19, R18, PT ;  /* 0x0000001308127246 */ /* 0x040fe40003800112 */
[----:B------:R-:W-:Y:S01]  /*17f0*/  VIADDMNMX R12, R8, R11, R10, PT ;  /* 0x0000000b080c7246 */ /* 0x000fe2000380010a */
[----:B------:R-:W1:Y:S01]  /*1800*/  LDS.128 R20, [R2+0xd0] ;  /* 0x0000d00002147984 */ /* 0x000e620000000c00 */
[----:B------:R-:W-:Y:S02]  /*1810*/  VIADDMNMX R17, R15, R8, R14, PT ;  /* 0x000000080f117246 */ /* 0x000fe4000380010e */
[----:B0-----:R-:W-:Y:S02]  /*1820*/  VIADDMNMX R4, R4, R3, R9, PT ;  /* 0x0000000304047246 */ /* 0x001fe40003800109 */
[----:B------:R-:W0:Y:S02]  /*1830*/  LDS.128 R8, [R2+0x2d0] ;  /* 0x0002d00002087984 */ /* 0x000e240000000c00 */
[----:B------:R-:W-:-:S02]  /*1840*/  VIADDMNMX R5, R5, R16, R4, PT ;  /* 0x0000001005057246 */ /* 0x000fc40003800104 */
[C---:B-1----:R-:W-:Y:S02]  /*1850*/  VIADDMNMX R18, R3.reuse, R20, R18, PT ;  /* 0x0000001403127246 */ /* 0x042fe40003800112 */
[----:B------:R-:W-:Y:S01]  /*1860*/  LDS R20, [R0+0x3600] ;  /* 0x0036000000147984 */ /* 0x000fe20000000800 */
[----:B0-----:R-:W-:-:S03]  /*1870*/  VIADDMNMX R4, R3, R8, R12, PT ;  /* 0x0000000803047246 */ /* 0x001fc6000380010c */
[----:B------:R-:W0:Y:S04]  /*1880*/  LDS.128 R12, [R2+0x3d0] ;  /* 0x0003d000020c7984 */ /* 0x000e280000000c00 */
[----:B------:R-:W1:Y:S01]  /*1890*/  LDS R8, [R0+0x3700] ;  /* 0x0037000000087984 */ /* 0x000e620000000800 */
[C---:B------:R-:W-:Y:S02]  /*18a0*/  VIADDMNMX R21, R16.reuse, R21, R18, PT ;  /* 0x0000001510157246 */ /* 0x040fe40003800112 */
[----:B------:R-:W-:Y:S02]  /*18b0*/  VIADDMNMX R9, R16, R9, R4, PT ;  /* 0x0000000910097246 */ /* 0x000fe40003800104 */
[----:B0-----:R-:W-:Y:S02]  /*18c0*/  VIADDMNMX R12, R12, R3, R17, PT ;  /* 0x000000030c0c7246 */ /* 0x001fe40003800111 */
[----:B------:R-:W-:Y:S02]  /*18d0*/  LDS R3, [R0+0x3800] ;  /* 0x0038000000037984 */ /* 0x000fe40000000800 */
[----:B------:R-:W-:-:S02]  /*18e0*/  VIADDMNMX R13, R13, R16, R12, PT ;  /* 0x000000100d0d7246 */ /* 0x000fc4000380010c */
[----:B------:R-:W0:Y:S01]  /*18f0*/  LDS.128 R16, [R2+0xe0] ;  /* 0x0000e00002107984 */ /* 0x000e220000000c00 */
[----:B------:R-:W-:Y:S02]  /*1900*/  VIADDMNMX R22, R20, R22, R21, PT ;  /* 0x0000001614167246 */ /* 0x000fe40003800115 */
[----:B------:R-:W-:Y:S02]  /*1910*/  VIADDMNMX R6, R6, R20, R5, PT ;  /* 0x0000001406067246 */ /* 0x000fe40003800105 */
[----:B------:R-:W-:Y:S02]  /*1920*/  VIADDMNMX R10, R20, R10, R9, PT ;  /* 0x0000000a140a7246 */ /* 0x000fe40003800109 */
[----:B------:R-:W-:Y:S02]  /*1930*/  VIADDMNMX R20, R14, R20, R13, PT ;  /* 0x000000140e147246 */ /* 0x000fe4000380010d */
[----:B-1----:R-:W-:Y:S02]  /*1940*/  VIADDMNMX R22, R8, R23, R22, PT ;  /* 0x0000001708167246 */ /* 0x002fe40003800116 */
[----:B------:R-:W-:-:S02]  /*1950*/  VIADDMNMX R20, R15, R8, R20, PT ;  /* 0x000000080f147246 */ /* 0x000fc40003800114 */
[----:B------:R-:W1:Y:S01]  /*1960*/  LDS.128 R12, [R2+0x2e0] ;  /* 0x0002e000020c7984 */ /* 0x000e620000000c00 */
[----:B------:R-:W-:-:S03]  /*1970*/  VIADDMNMX R9, R7, R8, R6, PT ;  /* 0x0000000807097246 */ /* 0x000fc60003800106 */
[----:B------:R-:W2:Y:S01]  /*1980*/  LDS.128 R4, [R2+0x1e0] ;  /* 0x0001e00002047984 */ /* 0x000ea20000000c00 */
[----:B0-----:R-:W-:-:S03]  /*1990*/  VIADDMNMX R22, R3, R16, R22, PT ;  /* 0x0000001003167246 */ /* 0x001fc60003800116 */
[----:B------:R-:W0:Y:S01]  /*19a0*/  LDS R16, [R0+0x3900] ;  /* 0x0039000000107984 */ /* 0x000e220000000800 */
[----:B------:R-:W-:-:S04]  /*19b0*/  VIADDMNMX R10, R8, R11, R10, PT ;  /* 0x0000000b080a7246 */ /* 0x000fc8000380010a */
[----:B-1----:R-:W-:Y:S02]  /*19c0*/  VIADDMNMX R10, R3, R12, R10, PT ;  /* 0x0000000c030a7246 */ /* 0x002fe4000380010a */
[----:B--2---:R-:W-:Y:S02]  /*19d0*/  VIADDMNMX R4, R4, R3, R9, PT ;  /* 0x0000000304047246 */ /* 0x004fe40003800109 */
[C---:B0-----:R-:W-:Y:S02]  /*19e0*/  VIADDMNMX R13, R16.reuse, R13, R10, PT ;  /* 0x0000000d100d7246 */ /* 0x041fe4000380010a */
[----:B------:R-:W0:Y:S01]  /*19f0*/  LDS.128 R8, [R2+0x3e0] ;  /* 0x0003e00002087984 */ /* 0x000e220000000c00 */
[----:B------:R-:W-:-:S03]  /*1a00*/  VIADDMNMX R22, R16, R17, R22, PT ;  /* 0x0000001110167246 */ /* 0x000fc60003800116 */
[----:B------:R-:W1:Y:S01]  /*1a10*/  LDS R17, [R0+0x3a00] ;  /* 0x003a000000117984 */ /* 0x000e620000000800 */
[----:B0-----:R-:W-:-:S03]  /*1a20*/  VIADDMNMX R20, R8, R3, R20, PT ;  /* 0x0000000308147246 */ /* 0x001fc60003800114 */
[----:B------:R-:W0:Y:S01]  /*1a30*/  LDS R8, [R0+0x3b00] ;  /* 0x003b000000087984 */ /* 0x000e220000000800 */
[----:B------:R-:W-:Y:S02]  /*1a40*/  VIADDMNMX R5, R5, R16, R4, PT ;  /* 0x0000001005057246 */ /* 0x000fe40003800104 */
[----:B-1----:R-:W-:Y:S01]  /*1a50*/  VIADDMNMX R18, R17, R18, R22, PT ;  /* 0x0000001211127246 */ /* 0x002fe20003800116 */
[----:B------:R-:W-:Y:S01]  /*1a60*/  LDS R3, [R0+0x3c00] ;  /* 0x003c000000037984 */ /* 0x000fe20000000800 */
[----:B------:R-:W-:Y:S02]  /*1a70*/  VIADDMNMX R9, R9, R16, R20, PT ;  /* 0x0000001009097246 */ /* 0x000fe40003800114 */
[-C--:B------:R-:W-:Y:S02]  /*1a80*/  VIADDMNMX R5, R6, R17.reuse, R5, PT ;  /* 0x0000001106057246 */ /* 0x080fe40003800105 */
[----:B------:R-:W-:Y:S02]  /*1a90*/  VIADDMNMX R10, R10, R17, R9, PT ;  /* 0x000000110a0a7246 */ /* 0x000fe40003800109 */
[----:B------:R-:W-:-:S02]  /*1aa0*/  VIADDMNMX R14, R17, R14, R13, PT ;  /* 0x0000000e110e7246 */ /* 0x000fc4000380010d */
[C---:B0-----:R-:W-:Y:S02]  /*1ab0*/  VIADDMNMX R9, R8.reuse, R19, R18, PT ;  /* 0x0000001308097246 */ /* 0x041fe40003800112 */
[----:B------:R-:W0:Y:S01]  /*1ac0*/  LDS.128 R16, [R2+0xf0] ;  /* 0x0000f00002107984 */ /* 0x000e220000000c00 */
[-C--:B------:R-:W-:Y:S02]  /*1ad0*/  VIADDMNMX R12, R7, R8.reuse, R5, PT ;  /* 0x00000008070c7246 */ /* 0x080fe40003800105 */
[----:B------:R-:W-:Y:S01]  /*1ae0*/  VIADDMNMX R14, R8, R15, R14, PT ;  /* 0x0000000f080e7246 */ /* 0x000fe2000380010e */
[----:B------:R-:W1:Y:S01]  /*1af0*/  LDS.128 R4, [R2+0x1f0] ;  /* 0x0001f00002047984 */ /* 0x000e620000000c00 */
[----:B------:R-:W-:Y:S02]  /*1b00*/  VIADDMNMX R20, R11, R8, R10, PT ;  /* 0x000000080b147246 */ /* 0x000fe4000380010a */
[----:B0-----:R-:W-:Y:S02]  /*1b10*/  VIADDMNMX R13, R3, R16, R9, PT ;  /* 0x00000010030d7246 */ /* 0x001fe40003800109 */
[----:B------:R-:W0:Y:S04]  /*1b20*/  LDS R16, [R0+0x3d00] ;  /* 0x003d000000107984 */ /* 0x000e280000000800 */
[----:B------:R-:W2:Y:S01]  /*1b30*/  LDS.128 R8, [R2+0x2f0] ;  /* 0x0002f00002087984 */ /* 0x000ea20000000c00 */
[----:B-1----:R-:W-:-:S02]  /*1b40*/  VIADDMNMX R4, R4, R3, R12, PT ;  /* 0x0000000304047246 */ /* 0x002fc4000380010c */
[----:B0-----:R-:W-:Y:S02]  /*1b50*/  VIADDMNMX R17, R16, R17, R13, PT ;  /* 0x0000001110117246 */ /* 0x001fe4000380010d */
[----:B--2---:R-:W-:Y:S02]  /*1b60*/  VIADDMNMX R8, R3, R8, R14, PT ;  /* 0x0000000803087246 */ /* 0x004fe4000380010e */
[----:B------:R-:W0:Y:S01]  /*1b70*/  LDS.128 R12, [R2+0x3f0] ;  /* 0x0003f000020c7984 */ /* 0x000e220000000c00 */
[----:B------:R-:W-:-:S03]  /*1b80*/  VIADDMNMX R5, R5, R16, R4, PT ;  /* 0x0000001005057246 */ /* 0x000fc60003800104 */
[----:B------:R-:W-:Y:S01]  /*1b90*/  LDS R4, [R0+0x3f00] ;  /* 0x003f000000047984 */ /* 0x000fe20000000800 */
[----:B0-----:R-:W-:-:S03]  /*1ba0*/  VIADDMNMX R12, R12, R3, R20, PT ;  /* 0x000000030c0c7246 */ /* 0x001fc60003800114 */
[----:B------:R-:W0:Y:S01]  /*1bb0*/  LDS R3, [R0+0x3e00] ;  /* 0x003e000000037984 */ /* 0x000e220000000800 */
[----:B------:R-:W-:Y:S02]  /*1bc0*/  VIADDMNMX R8, R16, R9, R8, PT ;  /* 0x0000000910087246 */ /* 0x000fe40003800108 */
[----:B------:R-:W-:Y:S02]  /*1bd0*/  VIADDMNMX R12, R13, R16, R12, PT ;  /* 0x000000100d0c7246 */ /* 0x000fe4000380010c */
[C---:B0-----:R-:W-:Y:S02]  /*1be0*/  VIADDMNMX R17, R3.reuse, R18, R17, PT ;  /* 0x0000001203117246 */ /* 0x041fe40003800111 */
[-C--:B------:R-:W-:Y:S02]  /*1bf0*/  VIADDMNMX R5, R6, R3.reuse, R5, PT ;  /* 0x0000000306057246 */ /* 0x080fe40003800105 */
[----:B------:R-:W-:Y:S02]  /*1c00*/  VIADDMNMX R8, R3, R10, R8, PT ;  /* 0x0000000a03087246 */ /* 0x000fe40003800108 */
[----:B------:R-:W-:-:S02]  /*1c10*/  VIADDMNMX R12, R14, R3, R12, PT ;  /* 0x000000030e0c7246 */ /* 0x000fc4000380010c */
[C---:B------:R-:W-:Y:S02]  /*1c20*/  VIADDMNMX R17, R4.reuse, R19, R17, PT ;  /* 0x0000001304117246 */ /* 0x040fe40003800111 */
[-C--:B------:R-:W-:Y:S02]  /*1c30*/  VIADDMNMX R5, R7, R4.reuse, R5, PT ;  /* 0x0000000407057246 */ /* 0x080fe40003800105 */
[----:B------:R-:W-:Y:S02]  /*1c40*/  VIADDMNMX R11, R4, R11, R8, PT ;  /* 0x0000000b040b7246 */ /* 0x000fe40003800108 */
[----:B------:R-:W-:Y:S01]  /*1c50*/  VIADDMNMX R15, R15, R4, R12, PT ;  /* 0x000000040f0f7246 */ /* 0x000fe2000380010c */
[----:B------:R-:W-:Y:S04]  /*1c60*/  STG.E desc[UR8][R30.64], R17 ;  /* 0x000000111e007986 */ /* 0x000fe8000c101908 */
[----:B------:R-:W-:Y:S04]  /*1c70*/  STG.E desc[UR8][R28.64], R5 ;  /* 0x000000051c007986 */ /* 0x000fe8000c101908 */
[----:B------:R-:W-:Y:S04]  /*1c80*/  STG.E desc[UR8][R26.64], R11 ;  /* 0x0000000b1a007986 */ /* 0x000fe8000c101908 */
[----:B------:R-:W-:Y:S01]  /*1c90*/  STG.E desc[UR8][R24.64], R15 ;  /* 0x0000000f18007986 */ /* 0x000fe2000c101908 */
[----:B------:R-:W-:Y:S05]  /*1ca0*/  EXIT ;  /* 0x000000000000794d */ /* 0x000fea0003800000 */
.L_x_0:
[----:B------:R-:W-:-:S00]  /*1cb0*/  BRA `(.L_x_0) ;  /* 0xfffffffc00fc7947 */ /* 0x000fc0000383ffff */
[----:B------:R-:W-:-:S00]  /*1cc0*/  NOP ;  /* 0x0000000000007918 */ /* 0x000fc00000000000 */
        /* <DEDUP_REMOVED lines=11> */
.L_x_3:


//--------------------- .text._Z6phase2Piii       --------------------------
	.section	.text._Z6phase2Piii,"ax",@progbits
	.align	128
        .global         _Z6phase2Piii
        .type           _Z6phase2Piii,@function
        .size           _Z6phase2Piii,(.L_x_4 - _Z6phase2Piii)
        .other          _Z6phase2Piii,@"STO_CUDA_ENTRY STV_DEFAULT"
_Z6phase2Piii:
.text._Z6phase2Piii:
[----:B------:R-:W-:Y:S01]  /*0000*/  LDC R1, c[0x0][0x37c] ;  /* 0x0000df00ff017b82 */ /* 0x000fe20000000800 */
[----:B------:R-:W0:Y:S07]  /*0010*/  S2R R10, SR_TID.Y ;  /* 0x00000000000a7919 */ /* 0x000e2e0000002200 */
[----:B------:R-:W1:Y:S01]  /*0020*/  LDC.64 R8, c[0x0][0x388] ;  /* 0x0000e200ff087b82 */ /* 0x000e620000000a00 */
[----:B------:R-:W2:Y:S01]  /*0030*/  LDCU.64 UR6, c[0x0][0x358] ;  /* 0x00006b00ff0677ac */ /* 0x000ea20008000a00 */
[----:B------:R-:W3:Y:S01]  /*0040*/  S2R R12, SR_CTAID.X ;  /* 0x00000000000c7919 */ /* 0x000ee20000002500 */
[----:B------:R-:W4:Y:S05]  /*0050*/  S2R R11, SR_TID.X ;  /* 0x00000000000b7919 */ /* 0x000f2a0000002100 */
[----:B------:R-:W5:Y:S01]  /*0060*/  LDC.64 R2, c[0x0][0x380] ;  /* 0x0000e000ff027b82 */ /* 0x000f620000000a00 */
[----:B------:R-:W2:Y:S01]  /*0070*/  S2R R7, SR_CTAID.Y ;  /* 0x0000000000077919 */ /* 0x000ea20000002600 */
[----:B0-----:R-:W-:Y:S01]  /*0080*/  IMAD.SHL.U32 R5, R10, 0x4, RZ ;  /* 0x000000040a057824 */ /* 0x001fe200078e00ff */
[----:B---3--:R-:W-:-:S03]  /*0090*/  ISETP.NE.AND P0, PT, R12, 0x1, PT ;  /* 0x000000010c00780c */ /* 0x008fc60003f05270 */
[C---:B-1----:R-:W-:Y:S02]  /*00a0*/  IMAD R0, R8.reuse, 0x40, R5 ;  /* 0x0000004008007824 */ /* 0x042fe400078e0205 */
[----:B----4-:R-:W-:Y:S01]  /*00b0*/  IMAD R4, R8, 0x40, R11 ;  /* 0x0000004008047824 */ /* 0x010fe200078e020b */
[----:B--2---:R-:W-:-:S03]  /*00c0*/  SEL R6, R7, R8, !P0 ;  /* 0x0000000807067207 */ /* 0x004fc60004000000 */
[----:B------:R-:W-:Y:S01]  /*00d0*/  IMAD R15, R0, R9, R4 ;  /* 0x00000009000f7224 */ /* 0x000fe200078e0204 */
[----:B------:R-:W-:Y:S01]  /*00e0*/  SEL R8, R7, R8, P0 ;  /* 0x0000000807087207 */ /* 0x000fe20000000000 */
[----:B------:R-:W-:-:S04]  /*00f0*/  IMAD R6, R6, 0x40, R5 ;  /* 0x0000004006067824 */ /* 0x000fc800078e0205 */
[----:B------:R-:W-:Y:S02]  /*0100*/  IMAD R8, R8, 0x40, R11 ;  /* 0x0000004008087824 */ /* 0x000fe400078e020b */
[----:B-----5:R-:W-:-:S04]  /*0110*/  IMAD.WIDE R14, R15, 0x4, R2 ;  /* 0x000000040f0e7825 */ /* 0x020fc800078e0202 */
[----:B------:R-:W-:Y:S02]  /*0120*/  IMAD R5, R6, R9, R8 ;  /* 0x0000000906057224 */ /* 0x000fe400078e0208 */
[----:B------:R-:W-:Y:S02]  /*0130*/  IMAD.WIDE R16, R9, 0x4, R14 ;  /* 0x0000000409107825 */ /* 0x000fe400078e020e */
[----:B------:R-:W2:Y:S02]  /*0140*/  LDG.E R14, desc[UR6][R14.64] ;  /* 0x000000060e0e7981 */ /* 0x000ea4000c1e1900 */
[----:B------:R-:W-:-:S04]  /*0150*/  IMAD.WIDE R2, R5, 0x4, R2 ;  /* 0x0000000405027825 */ /* 0x000fc800078e0202 */
[C---:B------:R-:W-:Y:S01]  /*0160*/  IMAD.WIDE R18, R9.reuse, 0x4, R16 ;  /* 0x0000000409127825 */ /* 0x040fe200078e0210 */
[----:B------:R-:W3:Y:S03]  /*0170*/  LDG.E R23, desc[UR6][R2.64] ;  /* 0x0000000602177981 */ /* 0x000ee6000c1e1900 */
[C---:B------:R-:W-:Y:S01]  /*0180*/  IMAD.WIDE R6, R9.reuse, 0x4, R2 ;  /* 0x0000000409067825 */ /* 0x040fe200078e0202 */
[----:B------:R-:W4:Y:S03]  /*0190*/  LDG.E R16, desc[UR6][R16.64] ;  /* 0x0000000610107981 */ /* 0x000f26000c1e1900 */
[C---:B------:R-:W-:Y:S01]  /*01a0*/  IMAD.WIDE R20, R9.reuse, 0x4, R18 ;  /* 0x0000000409147825 */ /* 0x040fe200078e0212 */
[----:B------:R-:W5:Y:S03]  /*01b0*/  LDG.E R25, desc[UR6][R6.64] ;  /* 0x0000000606197981 */ /* 0x000f66000c1e1900 */
[C---:B------:R-:W-:Y:S01]  /*01c0*/  IMAD.WIDE R4, R9.reuse, 0x4, R6 ;  /* 0x0000000409047825 */ /* 0x040fe200078e0206 */
[----:B------:R-:W3:Y:S04]  /*01d0*/  LDG.E R18, desc[UR6][R18.64] ;  /* 0x0000000612127981 */ /* 0x000ee8000c1e1900 */
[----:B------:R-:W5:Y:S01]  /*01e0*/  LDG.E R20, desc[UR6][R20.64] ;  /* 0x0000000614147981 */ /* 0x000f62000c1e1900 */
[----:B------:R-:W-:-:S03]  /*01f0*/  IMAD.WIDE R8, R9, 0x4, R4 ;  /* 0x0000000409087825 */ /* 0x000fc600078e0204 */
[----:B------:R-:W5:Y:S04]  /*0200*/  LDG.E R27, desc[UR6][R4.64] ;  /* 0x00000006041b7981 */ /* 0x000f68000c1e1900 */
[----:B------:R-:W5:Y:S01]  /*0210*/  LDG.E R29, desc[UR6][R8.64] ;  /* 0x00000006081d7981 */ /* 0x000f62000c1e1900 */
[----:B------:R-:W0:Y:S01]  /*0220*/  S2UR UR5, SR_CgaCtaId ;  /* 0x00000000000579c3 */ /* 0x000e220000008800 */
[----:B------:R-:W-:Y:S01]  /*0230*/  UMOV UR4, 0x400 ;  /* 0x0000040000047882 */ /* 0x000fe20000000000 */
[----:B------:R-:W-:Y:S01]  /*0240*/  IMAD R0, R10, 0x100, R11 ;  /* 0x000001000a007824 */ /* 0x000fe200078e020b */
[----:B------:R-:W-:Y:S01]  /*0250*/  ISETP.NE.AND P0, PT, R12, RZ, PT ;  /* 0x000000ff0c00720c */ /* 0x000fe20003f05270 */
[----:B0-----:R-:W-:-:S06]  /*0260*/  ULEA UR4, UR5, UR4, 0x18 ;  /* 0x0000000405047291 */ /* 0x001fcc000f8ec0ff */
[----:B------:R-:W-:-:S05]  /*0270*/  LEA R13, R0, UR4, 0x2 ;  /* 0x00000004000d7c11 */ /* 0x000fca000f8e10ff */
[----:B------:R-:W-:Y:S01]  /*0280*/  IMAD R0, R12, 0x4000, R13 ;  /* 0x000040000c007824 */ /* 0x000fe200078e020d */
[----:B------:R-:W-:Y:S01]  /*0290*/  LEA R10, R10, UR4, 0xa ;  /* 0x000000040a0a7c11 */ /* 0x000fe2000f8e50ff */
[----:B--2---:R0:W-:Y:S04]  /*02a0*/  STS [R13+0x8000], R14 ;  /* 0x0080000e0d007388 */ /* 0x0041e80000000800 */
[----:B----4-:R-:W-:Y:S04]  /*02b0*/  STS [R13+0x8100], R16 ;  /* 0x008100100d007388 */ /* 0x010fe80000000800 */
[----:B---3--:R1:W-:Y:S04]  /*02c0*/  STS [R13+0x8200], R18 ;  /* 0x008200120d007388 */ /* 0x0083e80000000800 */
[----:B-----5:R-:W-:Y:S04]  /*02d0*/  STS [R13+0x8300], R20 ;  /* 0x008300140d007388 */ /* 0x020fe80000000800 */
[----:B------:R-:W-:Y:S04]  /*02e0*/  STS [R0], R23 ;  /* 0x0000001700007388 */ /* 0x000fe80000000800 */
[----:B------:R-:W-:Y:S04]  /*02f0*/  STS [R0+0x100], R25 ;  /* 0x0001001900007388 */ /* 0x000fe80000000800 */
[----:B------:R-:W-:Y:S04]  /*0300*/  STS [R0+0x200], R27 ;  /* 0x0002001b00007388 */ /* 0x000fe80000000800 */
[----:B------:R-:W-:Y:S01]  /*0310*/  STS [R0+0x300], R29 ;  /* 0x0003001d00007388 */ /* 0x000fe20000000800 */
[----:B------:R-:W-:Y:S01]  /*0320*/  BAR.SYNC.DEFER_BLOCKING 0x0 ;  /* 0x0000000000007b1d */ /* 0x000fe20000010000 */
[----:B0-----:R-:W-:-:S02]  /*0330*/  @!P0 IMAD.MOV.U32 R14, RZ, RZ, RZ ;  /* 0x000000ffff0e8224 */ /* 0x001fc400078e00ff */
[----:B------:R-:W-:-:S04]  /*0340*/  @P0 IMAD.MOV.U32 R14, RZ, RZ, 0x2000 ;  /* 0x00002000ff0e0424 */ /* 0x000fc800078e00ff */
[----:B------:R-:W-:-:S05]  /*0350*/  IMAD.IADD R14, R11, 0x1, R14 ;  /* 0x000000010b0e7824 */ /* 0x000fca00078e020e */
[----:B-1----:R-:W-:Y:S01]  /*0360*/  LEA R18, R14, UR4, 0x2 ;  /* 0x000000040e127c11 */ /* 0x002fe2000f8e10ff */
[----:B------:R-:W-:Y:S04]  /*0370*/  @!P0 LDS R22, [R10+0x8000] ;  /* 0x008000000a168984 */ /* 0x000fe80000000800 */
[----:B------:R-:W-:Y:S04]  /*0380*/  @!P0 LDS R17, [R10+0x8100] ;  /* 0x008100000a118984 */ /* 0x000fe80000000800 */
[----:B------:R-:W-:Y:S04]  /*0390*/  @!P0 LDS R24, [R10+0x8200] ;  /* 0x008200000a188984 */ /* 0x000fe80000000800 */
[----:B------:R-:W-:Y:S04]  /*03a0*/  @!P0 LDS R19, [R10+0x8300] ;  /* 0x008300000a138984 */ /* 0x000fe80000000800 */
[----:B------:R-:W-:Y:S04]  /*03b0*/  LDS R18, [R18] ;  /* 0x0000000012127984 */ /* 0x000fe80000000800 */
[----:B------:R-:W-:Y:S04]  /*03c0*/  LDS R13, [R0] ;  /* 0x00000000000d7984 */ /* 0x000fe80000000800 */
[----:B------:R-:W-:Y:S04]  /*03d0*/  LDS R14, [R0+0x100] ;  /* 0x00010000000e7984 */ /* 0x000fe80000000800 */
[----:B------:R-:W-:Y:S04]  /*03e0*/  LDS R15, [R0+0x200] ;  /* 0x00020000000f7984 */ /* 0x000fe80000000800 */
[----:B------:R-:W-:Y:S04]  /*03f0*/  LDS R16, [R0+0x300] ;  /* 0x0003000000107984 */ /* 0x000fe80000000800 */
[----:B------:R-:W0:Y:S04]  /*0400*/  @P0 LDS R22, [R10+0x4000] ;  /* 0x004000000a160984 */ /* 0x000e280000000800 */
[----:B------:R-:W1:Y:S04]  /*0410*/  @P0 LDS R17, [R10+0x4100] ;  /* 0x004100000a110984 */ /* 0x000e680000000800 */
[----:B------:R-:W2:Y:S04]  /*0420*/  @P0 LDS R24, [R10+0x4200] ;  /* 0x004200000a180984 */ /* 0x000ea80000000800 */
[----:B------:R-:W3:Y:S01]  /*0430*/  @P0 LDS R19, [R10+0x4300] ;  /* 0x004300000a130984 */ /* 0x000ee20000000800 */
[----:B------:R-:W-:-:S02]  /*0440*/  ISETP.NE.AND P0, PT, R12, RZ, PT ;  /* 0x000000ff0c00720c */ /* 0x000fc40003f05270 */
[C---:B0-----:R-:W-:Y:S02]  /*0450*/  VIADDMNMX R13, R18.reuse, R22, R13, PT ;  /* 0x00000016120d7246 */ /* 0x041fe4000380010d */
[C---:B-1----:R-:W-:Y:S02]  /*0460*/  VIADDMNMX R21, R18.reuse, R17, R14, PT ;  /* 0x0000001112157246 */ /* 0x042fe4000380010e */
[C---:B--2---:R-:W-:Y:S02]  /*0470*/  VIADDMNMX R24, R18.reuse, R24, R15, PT ;  /* 0x0000001812187246 */ /* 0x044fe4000380010f */
[----:B---3--:R-:W-:-:S05]  /*0480*/  VIADDMNMX R19, R18, R19, R16, PT ;  /* 0x0000001312137246 */ /* 0x008fca0003800110 */
[----:B------:R-:W-:Y:S02]  /*0490*/  @P0 IMAD.MOV.U32 R18, RZ, RZ, 0x2040 ;  /* 0x00002040ff120424 */ /* 0x000fe400078e00ff */
[----:B------:R-:W-:-:S04]  /*04a0*/  @!P0 IMAD.MOV.U32 R18, RZ, RZ, 0x40 ;  /* 0x00000040ff128424 */ /* 0x000fc800078e00ff */
[----:B------:R-:W-:Y:S01]  /*04b0*/  IMAD.IADD R18, R11, 0x1, R18 ;  /* 0x000000010b127824 */ /* 0x000fe200078e0212 */
[----:B------:R-:W-:Y:S04]  /*04c0*/  STS [R0], R13 ;  /* 0x0000000d00007388 */ /* 0x000fe80000000800 */
[----:B------:R-:W-:Y:S01]  /*04d0*/  LEA R18, R18, UR4, 0x2 ;  /* 0x0000000412127c11 */ /* 0x000fe2000f8e10ff */
[----:B------:R-:W-:Y:S04]  /*04e0*/  STS [R0+0x100], R21 ;  /* 0x0001001500007388 */ /* 0x000fe80000000800 */
[----:B------:R-:W-:Y:S04]  /*04f0*/  STS [R0+0x200], R24 ;  /* 0x0002001800007388 */ /* 0x000fe80000000800 */
[----:B------:R-:W-:Y:S04]  /*0500*/  STS [R0+0x300], R19 ;  /* 0x0003001300007388 */ /* 0x000fe80000000800 */
[----:B------:R-:W-:Y:S04]  /*0510*/  @P0 LDS R12, [R10+0x4004] ;  /* 0x004004000a0c0984 */ /* 0x000fe80000000800 */
[----:B------:R-:W-:Y:S04]  /*0520*/  @P0 LDS R14, [R10+0x4104] ;  /* 0x004104000a0e0984 */ /* 0x000fe80000000800 */
[----:B------:R-:W-:Y:S04]  /*0530*/  @P0 LDS R15, [R10+0x4204] ;  /* 0x004204000a0f0984 */ /* 0x000fe80000000800 */
[----:B------:R-:W-:Y:S04]  /*0540*/  @P0 LDS R16, [R10+0x4304] ;  /* 0x004304000a100984 */ /* 0x000fe80000000800 */
[----:B------:R0:W-:Y:S04]  /*0550*/  LDS R17, [R18] ;  /* 0x0000000012117984 */ /* 0x0001e80000000800 */
[----:B------:R-:W1:Y:S04]  /*0560*/  @!P0 LDS R12, [R10+0x8004] ;  /* 0x008004000a0c8984 */ /* 0x000e680000000800 */
[----:B------:R-:W2:Y:S04]  /*0570*/  @!P0 LDS R14, [R10+0x8104] ;  /* 0x008104000a0e8984 */ /* 0x000ea80000000800 */
[----:B------:R-:W3:Y:S04]  /*0580*/  @!P0 LDS R15, [R10+0x8204] ;  /* 0x008204000a0f8984 */ /* 0x000ee80000000800 */
[----:B------:R-:W4:Y:S01]  /*0590*/  @!P0 LDS R16, [R10+0x8304] ;  /* 0x008304000a108984 */ /* 0x000f220000000800 */
[----:B0-----:R-:W-:-:S02]  /*05a0*/  @P0 IMAD.MOV.U32 R18, RZ, RZ, 0x2080 ;  /* 0x00002080ff120424 */ /* 0x001fc400078e00ff */
[----:B------:R-:W-:-:S04]  /*05b0*/  @!P0 IMAD.MOV.U32 R18, RZ, RZ, 0x80 ;  /* 0x00000080ff128424 */ /* 0x000fc800078e00ff */
[----:B------:R-:W-:-:S05]  /*05c0*/  IMAD.IADD R18, R11, 0x1, R18 ;  /* 0x000000010b127824 */ /* 0x000fca00078e0212 */
[----:B------:R-:W-:Y:S02]  /*05d0*/  LEA R18, R18, UR4, 0x2 ;  /* 0x0000000412127c11 */ /* 0x000fe4000f8e10ff */
[C---:B-1----:R-:W-:Y:S02]  /*05e0*/  VIADDMNMX R13, R17.reuse, R12, R13, PT ;  /* 0x0000000c110d7246 */ /* 0x042fe4000380010d */
[C---:B--2---:R-:W-:Y:S02]  /*05f0*/  VIADDMNMX R21, R17.reuse, R14, R21, PT ;  /* 0x0000000e11157246 */ /* 0x044fe40003800115 */
[C---:B---3--:R-:W-:Y:S02]  /*0600*/  VIADDMNMX R24, R17.reuse, R15, R24, PT ;  /* 0x0000000f11187246 */ /* 0x048fe40003800118 */
[----:B----4-:R-:W-:Y:S01]  /*0610*/  VIADDMNMX R19, R17, R16, R19, PT ;  /* 0x0000001011137246 */ /* 0x010fe20003800113 */
[----:B------:R-:W-:Y:S04]  /*0620*/  STS [R0], R13 ;  /* 0x0000000d00007388 */ /* 0x000fe80000000800 */
        /* <DEDUP_REMOVED lines=1286> */
[----:B------:R-:W-:Y:S04]  /*5690*/  LDS R11, [R18] ;  /* 0x00000000120b7984 */ /* 0x000fe80000000800 */
[----:B------:R-:W0:Y:S04]  /*56a0*/  @!P0 LDS R12, [R10+0x80fc] ;  /* 0x0080fc000a0c8984 */ /* 0x000e280000000800 */
[----:B------:R-:W-:Y:S04]  /*56b0*/  @P0 LDS R15, [R10+0x42fc] ;  /* 0x0042fc000a0f0984 */ /* 0x000fe80000000800 */
[----:B------:R-:W1:Y:S04]  /*56c0*/  @!P0 LDS R14, [R10+0x81fc] ;  /* 0x0081fc000a0e8984 */ /* 0x000e680000000800 */
[----:B------:R-:W-:Y:S04]  /*56d0*/  @P0 LDS R16, [R10+0x43fc] ;  /* 0x0043fc000a100984 */ /* 0x000fe80000000800 */
[----:B------:R-:W2:Y:S04]  /*56e0*/  @!P0 LDS R15, [R10+0x82fc] ;  /* 0x0082fc000a0f8984 */ /* 0x000ea80000000800 */
[----:B------:R-:W3:Y:S01]  /*56f0*/  @!P0 LDS R16, [R10+0x83fc] ;  /* 0x0083fc000a108984 */ /* 0x000ee20000000800 */
[----:B0-----:R-:W-:-:S02]  /*5700*/  VIADDMNMX R13, R11, R12, R13, PT ;  /* 0x0000000c0b0d7246 */ /* 0x001fc4000380010d */
[----:B-1----:R-:W-:-:S03]  /*5710*/  VIADDMNMX R17, R11, R14, R21, PT ;  /* 0x0000000e0b117246 */ /* 0x002fc60003800115 */
[----:B------:R-:W-:Y:S01]  /*5720*/  STG.E desc[UR6][R2.64], R13 ;  /* 0x0000000d02007986 */ /* 0x000fe2000c101906 */
[----:B--2---:R-:W-:-:S03]  /*5730*/  VIADDMNMX R15, R11, R15, R24, PT ;  /* 0x0000000f0b0f7246 */ /* 0x004fc60003800118 */
[----:B------:R-:W-:Y:S01]  /*5740*/  STG.E desc[UR6][R6.64], R17 ;  /* 0x0000001106007986 */ /* 0x000fe2000c101906 */
[----:B---3--:R-:W-:-:S03]  /*5750*/  VIADDMNMX R19, R11, R16, R19, PT ;  /* 0x000000100b137246 */ /* 0x008fc60003800113 */
[----:B------:R-:W-:Y:S04]  /*5760*/  STG.E desc[UR6][R4.64], R15 ;  /* 0x0000000f04007986 */ /* 0x000fe8000c101906 */
[----:B------:R-:W-:Y:S04]  /*5770*/  STS [R0], R13 ;  /* 0x0000000d00007388 */ /* 0x000fe80000000800 */
[----:B------:R-:W-:Y:S04]  /*5780*/  STS [R0+0x100], R17 ;  /* 0x0001001100007388 */ /* 0x000fe80000000800 */
[----:B------:R-:W-:Y:S04]  /*5790*/  STS [R0+0x200], R15 ;  /* 0x0002000f00007388 */ /* 0x000fe80000000800 */
[----:B------:R-:W-:Y:S04]  /*57a0*/  STS [R0+0x300], R19 ;  /* 0x0003001300007388 */ /* 0x000fe80000000800 */
[----:B------:R-:W-:Y:S01]  /*57b0*/  STG.E desc[UR6][R8.64], R19 ;  /* 0x0000001308007986 */ /* 0x000fe2000c101906 */
[----:B------:R-:W-:Y:S05]  /*57c0*/  EXIT ;  /* 0x000000000000794d */ /* 0x000fea0003800000 */
.L_x_1:
        /* <DEDUP_REMOVED lines=11> */
.L_x_4:


//--------------------- .text._Z6phase1Piii       --------------------------
	.section	.text._Z6phase1Piii,"ax",@progbits
	.align	128
        .global         _Z6phase1Piii
        .type           _Z6phase1Piii,@function
        .size           _Z6phase1Piii,(.L_x_5 - _Z6phase1Piii)
        .other          _Z6phase1Piii,@"STO_CUDA_ENTRY STV_DEFAULT"
_Z6phase1Piii:
.text._Z6phase1Piii:
[----:B------:R-:W-:Y:S01]  /*0000*/  LDC R1, c[0x0][0x37c] ;  /* 0x0000df00ff017b82 */ /* 0x000fe20000000800 */
[----:B------:R-:W0:Y:S07]  /*0010*/  S2R R10, SR_TID.Y ;  /* 0x00000000000a7919 */ /* 0x000e2e0000002200 */
[----:B------:R-:W1:Y:S01]  /*0020*/  LDC.64 R14, c[0x0][0x388] ;  /* 0x0000e200ff0e7b82 */ /* 0x000e620000000a00 */
[----:B------:R-:W2:Y:S01]  /*0030*/  LDCU.64 UR6, c[0x0][0x358] ;  /* 0x00006b00ff0677ac */ /* 0x000ea20008000a00 */
[----:B------:R-:W3:Y:S06]  /*0040*/  S2R R11, SR_TID.X ;  /* 0x00000000000b7919 */ /* 0x000eec0000002100 */
[----:B------:R-:W4:Y:S01]  /*0050*/  LDC.64 R2, c[0x0][0x380] ;  /* 0x0000e000ff027b82 */ /* 0x000f220000000a00 */
[----:B-1----:R-:W-:-:S04]  /*0060*/  IMAD.SHL.U32 R0, R14, 0x40, RZ ;  /* 0x000000400e007824 */ /* 0x002fc800078e00ff */
[----:B0-----:R-:W-:Y:S02]  /*0070*/  IMAD R4, R10, 0x4, R0 ;  /* 0x000000040a047824 */ /* 0x001fe400078e0200 */
[----:B---3--:R-:W-:-:S04]  /*0080*/  IMAD.IADD R0, R0, 0x1, R11 ;  /* 0x0000000100007824 */ /* 0x008fc800078e020b */
[----:B------:R-:W-:-:S04]  /*0090*/  IMAD R5, R4, R15, R0 ;  /* 0x0000000f04057224 */ /* 0x000fc800078e0200 */
[----:B----4-:R-:W-:-:S05]  /*00a0*/  IMAD.WIDE R2, R5, 0x4, R2 ;  /* 0x0000000405027825 */ /* 0x010fca00078e0202 */
[----:B--2---:R-:W2:Y:S01]  /*00b0*/  LDG.E R13, desc[UR6][R2.64] ;  /* 0x00000006020d7981 */ /* 0x004ea2000c1e1900 */
[----:B------:R-:W-:-:S04]  /*00c0*/  IMAD.WIDE R8, R15, 0x4, R2 ;  /* 0x000000040f087825 */ /* 0x000fc800078e0202 */
[----:B------:R-:W-:-:S05]  /*00d0*/  IMAD.WIDE R6, R15, 0x4, R8 ;  /* 0x000000040f067825 */ /* 0x000fca00078e0208 */
[----:B------:R-:W3:Y:S01]  /*00e0*/  LDG.E R17, desc[UR6][R6.64] ;  /* 0x0000000606117981 */ /* 0x000ee2000c1e1900 */
[----:B------:R-:W-:-:S03]  /*00f0*/  IMAD.WIDE R4, R15, 0x4, R6 ;  /* 0x000000040f047825 */ /* 0x000fc600078e0206 */
[----:B------:R-:W4:Y:S04]  /*0100*/  LDG.E R15, desc[UR6][R8.64] ;  /* 0x00000006080f7981 */ /* 0x000f28000c1e1900 */
[----:B------:R-:W5:Y:S01]  /*0110*/  LDG.E R19, desc[UR6][R4.64] ;  /* 0x0000000604137981 */ /* 0x000f62000c1e1900 */
[----:B------:R-:W0:Y:S01]  /*0120*/  S2UR UR5, SR_CgaCtaId ;  /* 0x00000000000579c3 */ /* 0x000e220000008800 */
[----:B------:R-:W-:Y:S01]  /*0130*/  UMOV UR4, 0x400 ;  /* 0x0000040000047882 */ /* 0x000fe20000000000 */
[----:B------:R-:W-:Y:S01]  /*0140*/  IMAD R0, R10, 0x100, R11 ;  /* 0x000001000a007824 */ /* 0x000fe200078e020b */
[----:B0-----:R-:W-:-:S06]  /*0150*/  ULEA UR4, UR5, UR4, 0x18 ;  /* 0x0000000405047291 */ /* 0x001fcc000f8ec0ff */
[----:B------:R-:W-:Y:S02]  /*0160*/  LEA R0, R0, UR4, 0x2 ;  /* 0x0000000400007c11 */ /* 0x000fe4000f8e10ff */
[----:B------:R-:W-:Y:S02]  /*0170*/  LEA R10, R10, UR4, 0xa ;  /* 0x000000040a0a7c11 */ /* 0x000fe4000f8e50ff */
[----:B------:R-:W-:Y:S01]  /*0180*/  LEA R11, R11, UR4, 0x2 ;  /* 0x000000040b0b7c11 */ /* 0x000fe2000f8e10ff */
[----:B--2---:R-:W-:Y:S04]  /*0190*/  STS [R0], R13 ;  /* 0x0000000d00007388 */ /* 0x004fe80000000800 */
[----:B---3--:R-:W-:Y:S04]  /*01a0*/  STS [R0+0x200], R17 ;  /* 0x0002001100007388 */ /* 0x008fe80000000800 */
[----:B----4-:R-:W-:Y:S04]  /*01b0*/  STS [R0+0x100], R15 ;  /* 0x0001000f00007388 */ /* 0x010fe80000000800 */
[----:B-----5:R-:W-:Y:S01]  /*01c0*/  STS [R0+0x300], R19 ;  /* 0x0003001300007388 */ /* 0x020fe20000000800 */
[----:B------:R-:W-:Y:S06]  /*01d0*/  BAR.SYNC.DEFER_BLOCKING 0x0 ;  /* 0x0000000000007b1d */ /* 0x000fec0000010000 */
[----:B------:R-:W-:Y:S04]  /*01e0*/  LDS R12, [R0] ;  /* 0x00000000000c7984 */ /* 0x000fe80000000800 */
[----:B------:R-:W-:Y:S04]  /*01f0*/  LDS R21, [R10] ;  /* 0x000000000a157984 */ /* 0x000fe80000000800 */
[----:B------:R-:W0:Y:S02]  /*0200*/  LDS R14, [R11] ;  /* 0x000000000b0e7984 */ /* 0x000e240000000800 */
[----:B0-----:R-:W-:-:S02]  /*0210*/  VIADDMNMX R21, R14, R21, R12, PT ;  /* 0x000000150e157246 */ /* 0x001fc4000380010c */
[----:B------:R-:W-:Y:S04]  /*0220*/  LDS R12, [R0+0x100] ;  /* 0x00010000000c7984 */ /* 0x000fe80000000800 */
[----:B------:R-:W-:Y:S04]  /*0230*/  STS [R0], R21 ;  /* 0x0000001500007388 */ /* 0x000fe80000000800 */
[----:B------:R-:W-:Y:S04]  /*0240*/  LDS R13, [R10+0x100] ;  /* 0x000100000a0d7984 */ /* 0x000fe80000000800 */
[----:B------:R-:W0:Y:S02]  /*0250*/  LDS R15, [R11] ;  /* 0x000000000b0f7984 */ /* 0x000e240000000800 */
[----:B0-----:R-:W-:-:S02]  /*0260*/  VIADDMNMX R13, R15, R13, R12, PT ;  /* 0x0000000d0f0d7246 */ /* 0x001fc4000380010c */
[----:B------:R-:W-:Y:S04]  /*0270*/  LDS R12, [R0+0x200] ;  /* 0x00020000000c7984 */ /* 0x000fe80000000800 */
[----:B------:R-:W-:Y:S04]  /*0280*/  STS [R0+0x100], R13 ;  /* 0x0001000d00007388 */ /* 0x000fe80000000800 */
[----:B------:R-:W0:Y:S02]  /*0290*/  LDS R14, [R10+0x200] ;  /* 0x000200000a0e7984 */ /* 0x000e240000000800 */
[----:B0-----:R-:W-:-:S02]  /*02a0*/  VIADDMNMX R17, R15, R14, R12, PT ;  /* 0x0000000e0f117246 */ /* 0x001fc4000380010c */
[----:B------:R-:W-:Y:S04]  /*02b0*/  LDS R12, [R0+0x300] ;  /* 0x00030000000c7984 */ /* 0x000fe80000000800 */
[----:B------:R-:W-:Y:S04]  /*02c0*/  STS [R0+0x200], R17 ;  /* 0x0002001100007388 */ /* 0x000fe80000000800 */
[----:B------:R-:W0:Y:S02]  /*02d0*/  LDS R14, [R10+0x300] ;  /* 0x000300000a0e7984 */ /* 0x000e240000000800 */
[----:B0-----:R-:W-:-:S05]  /*02e0*/  VIADDMNMX R15, R15, R14, R12, PT ;  /* 0x0000000e0f0f7246 */ /* 0x001fca000380010c */
[----:B------:R-:W-:Y:S04]  /*02f0*/  STS [R0+0x300], R15 ;  /* 0x0003000f00007388 */ /* 0x000fe80000000800 */
[----:B------:R-:W-:Y:S04]  /*0300*/  LDS R12, [R10+0x4] ;  /* 0x000004000a0c7984 */ /* 0x000fe80000000800 */
[----:B------:R-:W0:Y:S02]  /*0310*/  LDS R14, [R11+0x100] ;  /* 0x000100000b0e7984 */ /* 0x000e240000000800 */
[----:B0-----:R-:W-:-:S05]  /*0320*/  VIADDMNMX R21, R14, R12, R21, PT ;  /* 0x0000000c0e157246 */ /* 0x001fca0003800115 */
[----:B------:R-:W-:Y:S04]  /*0330*/  STS [R0], R21 ;  /* 0x0000001500007388 */ /* 0x000fe80000000800 */
[----:B------:R-:W-:Y:S04]  /*0340*/  LDS R12, [R10+0x104] ;  /* 0x000104000a0c7984 */ /* 0x000fe80000000800 */
[----:B------:R-:W0:Y:S02]  /*0350*/  LDS R14, [R11+0x100] ;  /* 0x000100000b0e7984 */ /* 0x000e240000000800 */
[----:B0-----:R-:W-:-:S05]  /*0360*/  VIADDMNMX R13, R14, R12, R13, PT ;  /* 0x0000000c0e0d7246 */ /* 0x001fca000380010d */
[----:B------:R-:W-:Y:S04]  /*0370*/  STS [R0+0x100], R13 ;  /* 0x0001000d00007388 */ /* 0x000fe80000000800 */
        /* <DEDUP_REMOVED lines=997> */
[----:B------:R-:W0:Y:S04]  /*41d0*/  LDS R14, [R11+0x3f00] ;  /* 0x003f00000b0e7984 */ /* 0x000e280000000800 */
[----:B------:R-:W-:Y:S04]  /*41e0*/  STG.E desc[UR6][R2.64], R21 ;  /* 0x0000001502007986 */ /* 0x000fe8000c101906 */
[----:B------:R-:W-:Y:S04]  /*41f0*/  STG.E desc[UR6][R8.64], R13 ;  /* 0x0000000d08007986 */ /* 0x000fe8000c101906 */
[----:B------:R-:W-:Y:S01]  /*4200*/  STG.E desc[UR6][R6.64], R17 ;  /* 0x0000001106007986 */ /* 0x000fe2000c101906 */
[----:B0-----:R-:W-:-:S05]  /*4210*/  VIADDMNMX R15, R14, R12, R15, PT ;  /* 0x0000000c0e0f7246 */ /* 0x001fca000380010f */
[----:B------:R-:W-:Y:S04]  /*4220*/  STG.E desc[UR6][R4.64], R15 ;  /* 0x0000000f04007986 */ /* 0x000fe8000c101906 */
[----:B------:R-:W-:Y:S01]  /*4230*/  STS [R0+0x300], R15 ;  /* 0x0003000f00007388 */ /* 0x000fe20000000800 */
[----:B------:R-:W-:Y:S05]  /*4240*/  EXIT ;  /* 0x000000000000794d */ /* 0x000fea0003800000 */
.L_x_2:
        /* <DEDUP_REMOVED lines=11> */
.L_x_5:


//--------------------- .nv.shared._Z6phase3Piiii --------------------------
	.section	.nv.shared._Z6phase3Piiii,"aw",@nobits
	.sectionflags	@""
	.align	4
.nv.shared._Z6phase3Piiii:
	.zero		33792


//--------------------- .nv.shared.reserved.0     --------------------------
	.section	.nv.shared.reserved.0,"aw",@nobits
	.weak		__nv_reservedSMEM_offset_0_alias
	.size		__nv_reservedSMEM_offset_0_alias, 0, 64
	.other		__nv_reservedSMEM_offset_0_alias,@"STO_CUDA_RESERVED_SHARED STV_DEFAULT"
__nv_reservedSMEM_offset_0_alias:
	.zero		0
	.zero		64


//--------------------- .nv.shared._Z6phase2Piii  --------------------------
	.section	.nv.shared._Z6phase2Piii,"aw",@nobits
	.sectionflags	@""
	.align	4
.nv.shared._Z6phase2Piii:
	.zero		50176


//--------------------- .nv.shared._Z6phase1Piii  --------------------------
	.section	.nv.shared._Z6phase1Piii,"aw",@nobits
	.sectionflags	@""
	.align	4
.nv.shared._Z6phase1Piii:
	.zero		17408


//--------------------- .nv.constant0._Z6phase3Piiii --------------------------
	.section	.nv.constant0._Z6phase3Piiii,"a",@progbits
	.sectionflags	@""
	.align	4
.nv.constant0._Z6phase3Piiii:
	.zero		916


//--------------------- .nv.constant0._Z6phase2Piii --------------------------
	.section	.nv.constant0._Z6phase2Piii,"a",@progbits
	.sectionflags	@""
	.align	4
.nv.constant0._Z6phase2Piii:
	.zero		912


//--------------------- .nv.constant0._Z6phase1Piii --------------------------
	.section	.nv.constant0._Z6phase1Piii,"a",@progbits
	.sectionflags	@""
	.align	4
.nv.constant0._Z6phase1Piii:
	.zero		912


//--------------------- SYMBOLS --------------------------

	.type		.nv.reservedSmem.offset0,@object
	.size		.nv.reservedSmem.offset0,0x4
	.type		.nv.reservedSmem.cap,@object
	.size		.nv.reservedSmem.cap,0x4
